//
// Generated by NVIDIA NVVM Compiler
//
// Compiler Build ID: CL-36424714
// Cuda compilation tools, release 13.0, V13.0.88
// Based on NVVM 20.0.0
//

.version 9.0
.target sm_100
.address_size 64

	// .globl	_Z28processDuffing1989RK4_BifurcPdS_S_PKdS1_S1_S1_S1_S1_S1_S1_S1_S1_S1_S1_S1_S1_S1_S1_j
.func  (.param .align 16 .b8 func_retval0[16]) __internal_trig_reduction_slowpathd
(
	.param .b64 __internal_trig_reduction_slowpathd_param_0
)
;
.func  (.param .b64 func_retval0) __internal_accurate_pow
(
	.param .b64 __internal_accurate_pow_param_0,
	.param .b64 __internal_accurate_pow_param_1
)
;
.global .align 8 .b8 __cudart_i2opi_d[144] = {8, 93, 141, 31, 177, 95, 251, 107, 234, 146, 82, 138, 247, 57, 7, 61, 123, 241, 229, 235, 199, 186, 39, 117, 45, 234, 95, 158, 102, 63, 70, 79, 183, 9, 203, 39, 207, 126, 54, 109, 31, 109, 10, 90, 139, 17, 47, 239, 15, 152, 5, 222, 255, 151, 248, 31, 59, 40, 249, 189, 139, 95, 132, 156, 244, 57, 83, 131, 57, 214, 145, 57, 65, 126, 95, 180, 38, 112, 156, 233, 132, 68, 187, 46, 245, 53, 130, 232, 62, 167, 41, 177, 28, 235, 29, 254, 28, 146, 209, 9, 234, 46, 73, 6, 224, 210, 77, 66, 58, 110, 36, 183, 97, 197, 187, 222, 171, 99, 81, 254, 65, 144, 67, 60, 153, 149, 98, 219, 192, 221, 52, 245, 209, 87, 39, 252, 41, 21, 68, 78, 110, 131, 249, 162};
.global .align 16 .b8 __cudart_sin_cos_coeffs[128] = {70, 210, 176, 44, 241, 229, 90, 190, 146, 227, 172, 105, 227, 29, 199, 62, 161, 98, 219, 25, 160, 1, 42, 191, 24, 8, 17, 17, 17, 17, 129, 63, 84, 85, 85, 85, 85, 85, 197, 191, 0, 0, 0, 0, 0, 0, 0, 0, 0, 0, 0, 0, 0, 0, 0, 0, 100, 129, 253, 32, 131, 255, 168, 189, 40, 133, 239, 193, 167, 238, 33, 62, 217, 230, 6, 142, 79, 126, 146, 190, 233, 188, 221, 25, 160, 1, 250, 62, 71, 93, 193, 22, 108, 193, 86, 191, 81, 85, 85, 85, 85, 85, 165, 63, 0, 0, 0, 0, 0, 0, 224, 191, 0, 0, 0, 0, 0, 0, 240, 63};

.visible .entry _Z28processDuffing1989RK4_BifurcPdS_S_PKdS1_S1_S1_S1_S1_S1_S1_S1_S1_S1_S1_S1_S1_S1_S1_j(
	.param .u64 .ptr .align 1 _Z28processDuffing1989RK4_BifurcPdS_S_PKdS1_S1_S1_S1_S1_S1_S1_S1_S1_S1_S1_S1_S1_S1_S1_j_param_0,
	.param .u64 .ptr .align 1 _Z28processDuffing1989RK4_BifurcPdS_S_PKdS1_S1_S1_S1_S1_S1_S1_S1_S1_S1_S1_S1_S1_S1_S1_j_param_1,
	.param .u64 .ptr .align 1 _Z28processDuffing1989RK4_BifurcPdS_S_PKdS1_S1_S1_S1_S1_S1_S1_S1_S1_S1_S1_S1_S1_S1_S1_j_param_2,
	.param .u64 .ptr .align 1 _Z28processDuffing1989RK4_BifurcPdS_S_PKdS1_S1_S1_S1_S1_S1_S1_S1_S1_S1_S1_S1_S1_S1_S1_j_param_3,
	.param .u64 .ptr .align 1 _Z28processDuffing1989RK4_BifurcPdS_S_PKdS1_S1_S1_S1_S1_S1_S1_S1_S1_S1_S1_S1_S1_S1_S1_j_param_4,
	.param .u64 .ptr .align 1 _Z28processDuffing1989RK4_BifurcPdS_S_PKdS1_S1_S1_S1_S1_S1_S1_S1_S1_S1_S1_S1_S1_S1_S1_j_param_5,
	.param .u64 .ptr .align 1 _Z28processDuffing1989RK4_BifurcPdS_S_PKdS1_S1_S1_S1_S1_S1_S1_S1_S1_S1_S1_S1_S1_S1_S1_j_param_6,
	.param .u64 .ptr .align 1 _Z28processDuffing1989RK4_BifurcPdS_S_PKdS1_S1_S1_S1_S1_S1_S1_S1_S1_S1_S1_S1_S1_S1_S1_j_param_7,
	.param .u64 .ptr .align 1 _Z28processDuffing1989RK4_BifurcPdS_S_PKdS1_S1_S1_S1_S1_S1_S1_S1_S1_S1_S1_S1_S1_S1_S1_j_param_8,
	.param .u64 .ptr .align 1 _Z28processDuffing1989RK4_BifurcPdS_S_PKdS1_S1_S1_S1_S1_S1_S1_S1_S1_S1_S1_S1_S1_S1_S1_j_param_9,
	.param .u64 .ptr .align 1 _Z28processDuffing1989RK4_BifurcPdS_S_PKdS1_S1_S1_S1_S1_S1_S1_S1_S1_S1_S1_S1_S1_S1_S1_j_param_10,
	.param .u64 .ptr .align 1 _Z28processDuffing1989RK4_BifurcPdS_S_PKdS1_S1_S1_S1_S1_S1_S1_S1_S1_S1_S1_S1_S1_S1_S1_j_param_11,
	.param .u64 .ptr .align 1 _Z28processDuffing1989RK4_BifurcPdS_S_PKdS1_S1_S1_S1_S1_S1_S1_S1_S1_S1_S1_S1_S1_S1_S1_j_param_12,
	.param .u64 .ptr .align 1 _Z28processDuffing1989RK4_BifurcPdS_S_PKdS1_S1_S1_S1_S1_S1_S1_S1_S1_S1_S1_S1_S1_S1_S1_j_param_13,
	.param .u64 .ptr .align 1 _Z28processDuffing1989RK4_BifurcPdS_S_PKdS1_S1_S1_S1_S1_S1_S1_S1_S1_S1_S1_S1_S1_S1_S1_j_param_14,
	.param .u64 .ptr .align 1 _Z28processDuffing1989RK4_BifurcPdS_S_PKdS1_S1_S1_S1_S1_S1_S1_S1_S1_S1_S1_S1_S1_S1_S1_j_param_15,
	.param .u64 .ptr .align 1 _Z28processDuffing1989RK4_BifurcPdS_S_PKdS1_S1_S1_S1_S1_S1_S1_S1_S1_S1_S1_S1_S1_S1_S1_j_param_16,
	.param .u64 .ptr .align 1 _Z28processDuffing1989RK4_BifurcPdS_S_PKdS1_S1_S1_S1_S1_S1_S1_S1_S1_S1_S1_S1_S1_S1_S1_j_param_17,
	.param .u64 .ptr .align 1 _Z28processDuffing1989RK4_BifurcPdS_S_PKdS1_S1_S1_S1_S1_S1_S1_S1_S1_S1_S1_S1_S1_S1_S1_j_param_18,
	.param .u32 _Z28processDuffing1989RK4_BifurcPdS_S_PKdS1_S1_S1_S1_S1_S1_S1_S1_S1_S1_S1_S1_S1_S1_S1_j_param_19
)
{
	.reg .pred 	%p<323>;
	.reg .b32 	%r<507>;
	.reg .b64 	%rd<115>;
	.reg .b64 	%fd<1300>;

	ld.param.u64 	%rd5, [_Z28processDuffing1989RK4_BifurcPdS_S_PKdS1_S1_S1_S1_S1_S1_S1_S1_S1_S1_S1_S1_S1_S1_S1_j_param_3];
	ld.param.u64 	%rd6, [_Z28processDuffing1989RK4_BifurcPdS_S_PKdS1_S1_S1_S1_S1_S1_S1_S1_S1_S1_S1_S1_S1_S1_S1_j_param_4];
	ld.param.u64 	%rd7, [_Z28processDuffing1989RK4_BifurcPdS_S_PKdS1_S1_S1_S1_S1_S1_S1_S1_S1_S1_S1_S1_S1_S1_S1_j_param_5];
	ld.param.u64 	%rd8, [_Z28processDuffing1989RK4_BifurcPdS_S_PKdS1_S1_S1_S1_S1_S1_S1_S1_S1_S1_S1_S1_S1_S1_S1_j_param_6];
	ld.param.u64 	%rd9, [_Z28processDuffing1989RK4_BifurcPdS_S_PKdS1_S1_S1_S1_S1_S1_S1_S1_S1_S1_S1_S1_S1_S1_S1_j_param_7];
	ld.param.u64 	%rd10, [_Z28processDuffing1989RK4_BifurcPdS_S_PKdS1_S1_S1_S1_S1_S1_S1_S1_S1_S1_S1_S1_S1_S1_S1_j_param_8];
	ld.param.u64 	%rd11, [_Z28processDuffing1989RK4_BifurcPdS_S_PKdS1_S1_S1_S1_S1_S1_S1_S1_S1_S1_S1_S1_S1_S1_S1_j_param_9];
	ld.param.u64 	%rd12, [_Z28processDuffing1989RK4_BifurcPdS_S_PKdS1_S1_S1_S1_S1_S1_S1_S1_S1_S1_S1_S1_S1_S1_S1_j_param_10];
	ld.param.u64 	%rd13, [_Z28processDuffing1989RK4_BifurcPdS_S_PKdS1_S1_S1_S1_S1_S1_S1_S1_S1_S1_S1_S1_S1_S1_S1_j_param_11];
	ld.param.u64 	%rd14, [_Z28processDuffing1989RK4_BifurcPdS_S_PKdS1_S1_S1_S1_S1_S1_S1_S1_S1_S1_S1_S1_S1_S1_S1_j_param_12];
	ld.param.u64 	%rd15, [_Z28processDuffing1989RK4_BifurcPdS_S_PKdS1_S1_S1_S1_S1_S1_S1_S1_S1_S1_S1_S1_S1_S1_S1_j_param_13];
	ld.param.u64 	%rd16, [_Z28processDuffing1989RK4_BifurcPdS_S_PKdS1_S1_S1_S1_S1_S1_S1_S1_S1_S1_S1_S1_S1_S1_S1_j_param_14];
	ld.param.u64 	%rd17, [_Z28processDuffing1989RK4_BifurcPdS_S_PKdS1_S1_S1_S1_S1_S1_S1_S1_S1_S1_S1_S1_S1_S1_S1_j_param_15];
	ld.param.u64 	%rd18, [_Z28processDuffing1989RK4_BifurcPdS_S_PKdS1_S1_S1_S1_S1_S1_S1_S1_S1_S1_S1_S1_S1_S1_S1_j_param_16];
	ld.param.u64 	%rd19, [_Z28processDuffing1989RK4_BifurcPdS_S_PKdS1_S1_S1_S1_S1_S1_S1_S1_S1_S1_S1_S1_S1_S1_S1_j_param_17];
	ld.param.u64 	%rd20, [_Z28processDuffing1989RK4_BifurcPdS_S_PKdS1_S1_S1_S1_S1_S1_S1_S1_S1_S1_S1_S1_S1_S1_S1_j_param_18];
	ld.param.u32 	%rd21, [_Z28processDuffing1989RK4_BifurcPdS_S_PKdS1_S1_S1_S1_S1_S1_S1_S1_S1_S1_S1_S1_S1_S1_S1_j_param_19];
	mov.u32 	%r130, %ctaid.x;
	mov.u32 	%r131, %ctaid.y;
	mov.u32 	%r132, %nctaid.x;
	mad.lo.s32 	%r133, %r131, %r132, %r130;
	mov.u32 	%r134, %tid.x;
	mov.u32 	%r135, %ntid.x;
	mov.u32 	%r136, %tid.y;
	mad.lo.s32 	%r137, %r135, %r136, %r134;
	cvt.u64.u32 	%rd22, %r137;
	mov.u32 	%r138, %ntid.y;
	mul.lo.s32 	%r139, %r135, %r138;
	mul.wide.u32 	%rd23, %r133, %r139;
	add.s64 	%rd1, %rd23, %rd22;
	setp.ge.u64 	%p3, %rd1, %rd21;
	@%p3 bra 	$L__BB0_213;
	cvta.to.global.u64 	%rd24, %rd19;
	cvta.to.global.u64 	%rd25, %rd18;
	cvta.to.global.u64 	%rd26, %rd20;
	cvta.to.global.u64 	%rd27, %rd17;
	cvta.to.global.u64 	%rd28, %rd5;
	cvta.to.global.u64 	%rd29, %rd6;
	cvta.to.global.u64 	%rd30, %rd7;
	cvta.to.global.u64 	%rd31, %rd8;
	cvta.to.global.u64 	%rd32, %rd9;
	cvta.to.global.u64 	%rd33, %rd10;
	cvta.to.global.u64 	%rd34, %rd11;
	cvta.to.global.u64 	%rd35, %rd12;
	cvta.to.global.u64 	%rd36, %rd13;
	cvta.to.global.u64 	%rd37, %rd14;
	cvta.to.global.u64 	%rd38, %rd15;
	cvta.to.global.u64 	%rd39, %rd16;
	shl.b64 	%rd40, %rd1, 3;
	add.s64 	%rd41, %rd24, %rd40;
	ld.global.f64 	%fd1, [%rd41];
	add.s64 	%rd42, %rd25, %rd40;
	ld.global.f64 	%fd2, [%rd42];
	add.s64 	%rd43, %rd26, %rd40;
	ld.global.f64 	%fd3, [%rd43];
	add.s64 	%rd44, %rd27, %rd40;
	ld.global.f64 	%fd4, [%rd44];
	mov.f64 	%fd422, 0d3FE0000000000000;
	div.rn.f64 	%fd423, %fd422, %fd4;
	cvt.rzi.s32.f64 	%r1, %fd423;
	add.s64 	%rd45, %rd28, %rd40;
	ld.global.f64 	%fd1270, [%rd45];
	add.s64 	%rd46, %rd29, %rd40;
	ld.global.f64 	%fd1271, [%rd46];
	add.s64 	%rd47, %rd30, %rd40;
	ld.global.f64 	%fd1272, [%rd47];
	add.s64 	%rd48, %rd31, %rd40;
	ld.global.f64 	%fd1199, [%rd48];
	add.s64 	%rd49, %rd32, %rd40;
	ld.global.f64 	%fd1198, [%rd49];
	add.s64 	%rd50, %rd33, %rd40;
	ld.global.f64 	%fd1197, [%rd50];
	add.s64 	%rd51, %rd34, %rd40;
	ld.global.f64 	%fd1196, [%rd51];
	add.s64 	%rd52, %rd35, %rd40;
	ld.global.f64 	%fd1195, [%rd52];
	add.s64 	%rd53, %rd36, %rd40;
	ld.global.f64 	%fd1194, [%rd53];
	add.s64 	%rd54, %rd37, %rd40;
	ld.global.f64 	%fd1193, [%rd54];
	add.s64 	%rd55, %rd38, %rd40;
	ld.global.f64 	%fd1192, [%rd55];
	add.s64 	%rd56, %rd39, %rd40;
	ld.global.f64 	%fd1191, [%rd56];
	mov.f64 	%fd424, 0d4008000000000000;
	{
	.reg .b32 %temp; 
	mov.b64 	{%temp, %r2}, %fd424;
	}
	and.b32  	%r3, %r2, 2146435072;
	setp.eq.s32 	%p4, %r3, 1073741824;
	setp.lt.s32 	%p5, %r2, 0;
	selp.b32 	%r4, 0, 2146435072, %p5;
	and.b32  	%r141, %r2, 2147483647;
	setp.ne.s32 	%p6, %r141, 1071644672;
	and.pred  	%p1, %p4, %p6;
	or.b32  	%r5, %r4, -2147483648;
	mul.f64 	%fd17, %fd4, 0d3FE0000000000000;
	fma.rn.f64 	%fd425, %fd4, 0d4000000000000000, %fd4;
	fma.rn.f64 	%fd426, %fd4, 0d4000000000000000, %fd425;
	add.f64 	%fd427, %fd4, %fd426;
	mul.f64 	%fd18, %fd427, 0d3FC5555555555555;
	mov.f64 	%fd428, 0d4000000000000000;
	{
	.reg .b32 %temp; 
	mov.b64 	{%temp, %r6}, %fd428;
	}
	and.b32  	%r7, %r6, 2146435072;
	setp.eq.s32 	%p7, %r7, 1062207488;
	setp.lt.s32 	%p8, %r6, 0;
	selp.b32 	%r8, 0, 2146435072, %p8;
	and.b32  	%r142, %r6, 2147483647;
	setp.ne.s32 	%p9, %r142, 1071644672;
	and.pred  	%p2, %p7, %p9;
	mov.b32 	%r143, 1127219200;
	mov.b32 	%r144, -2147483648;
	mov.b64 	%fd19, {%r144, %r143};
	mov.f64 	%fd1215, 0d0000000000000000;
	mov.b32 	%r469, 0;
	mov.u64 	%rd59, __cudart_sin_cos_coeffs;
	mov.f64 	%fd1216, %fd1215;
	mov.f64 	%fd1217, %fd1215;
$L__BB0_2:
	setp.eq.s32 	%p10, %r1, 0;
	@%p10 bra 	$L__BB0_145;
	neg.s32 	%r470, %r1;
	mov.f64 	%fd1281, %fd1191;
	mov.f64 	%fd1280, %fd1192;
	mov.f64 	%fd1279, %fd1193;
	mov.f64 	%fd1278, %fd1194;
	mov.f64 	%fd1277, %fd1195;
	mov.f64 	%fd1276, %fd1196;
	mov.f64 	%fd1275, %fd1197;
	mov.f64 	%fd1274, %fd1198;
	mov.f64 	%fd1273, %fd1199;
$L__BB0_4:
	setp.lt.s32 	%p11, %r2, 0;
	setp.eq.s32 	%p12, %r3, 1073741824;
	mul.f64 	%fd59, %fd4, %fd1271;
	{
	.reg .b32 %temp; 
	mov.b64 	{%temp, %r12}, %fd1270;
	}
	abs.f64 	%fd60, %fd1270;
	{ // callseq 0, 0
	.param .b64 param0;
	st.param.f64 	[param0], %fd60;
	.param .b64 param1;
	st.param.f64 	[param1], 0d4008000000000000;
	.param .b64 retval0;
	call.uni (retval0), 
	__internal_accurate_pow, 
	(
	param0, 
	param1
	);
	ld.param.f64 	%fd429, [retval0];
	} // callseq 0
	setp.lt.s32 	%p14, %r12, 0;
	neg.f64 	%fd431, %fd429;
	selp.f64 	%fd432, %fd431, %fd429, %p12;
	selp.f64 	%fd433, %fd432, %fd429, %p14;
	setp.eq.f64 	%p15, %fd1270, 0d0000000000000000;
	selp.b32 	%r145, %r12, 0, %p12;
	or.b32  	%r146, %r145, 2146435072;
	selp.b32 	%r147, %r146, %r145, %p11;
	mov.b32 	%r148, 0;
	mov.b64 	%fd434, {%r148, %r147};
	selp.f64 	%fd1230, %fd434, %fd433, %p15;
	add.f64 	%fd435, %fd1270, 0d4008000000000000;
	{
	.reg .b32 %temp; 
	mov.b64 	{%temp, %r149}, %fd435;
	}
	and.b32  	%r150, %r149, 2146435072;
	setp.ne.s32 	%p16, %r150, 2146435072;
	@%p16 bra 	$L__BB0_9;
	setp.num.f64 	%p17, %fd1270, %fd1270;
	@%p17 bra 	$L__BB0_7;
	mov.f64 	%fd436, 0d4008000000000000;
	add.rn.f64 	%fd1230, %fd1270, %fd436;
	bra.uni 	$L__BB0_9;
$L__BB0_7:
	setp.neu.f64 	%p18, %fd60, 0d7FF0000000000000;
	@%p18 bra 	$L__BB0_9;
	selp.b32 	%r151, %r5, %r4, %p1;
	selp.b32 	%r152, %r151, %r4, %p14;
	mov.b32 	%r153, 0;
	mov.b64 	%fd1230, {%r153, %r152};
$L__BB0_9:
	setp.eq.f64 	%p20, %fd1270, 0d3FF0000000000000;
	selp.f64 	%fd437, 0d3FF0000000000000, %fd1230, %p20;
	sub.f64 	%fd65, %fd1270, %fd437;
	mul.f64 	%fd66, %fd3, %fd1272;
	abs.f64 	%fd67, %fd66;
	setp.neu.f64 	%p21, %fd67, 0d7FF0000000000000;
	@%p21 bra 	$L__BB0_11;
	mov.f64 	%fd443, 0d0000000000000000;
	mul.rn.f64 	%fd1232, %fd66, %fd443;
	mov.b32 	%r472, 1;
	bra.uni 	$L__BB0_14;
$L__BB0_11:
	mul.f64 	%fd438, %fd66, 0d3FE45F306DC9C883;
	cvt.rni.s32.f64 	%r471, %fd438;
	cvt.rn.f64.s32 	%fd439, %r471;
	fma.rn.f64 	%fd440, %fd439, 0dBFF921FB54442D18, %fd66;
	fma.rn.f64 	%fd441, %fd439, 0dBC91A62633145C00, %fd440;
	fma.rn.f64 	%fd1232, %fd439, 0dB97B839A252049C0, %fd441;
	setp.ltu.f64 	%p22, %fd67, 0d41E0000000000000;
	@%p22 bra 	$L__BB0_13;
	{ // callseq 1, 0
	.param .b64 param0;
	st.param.f64 	[param0], %fd66;
	.param .align 16 .b8 retval0[16];
	call.uni (retval0), 
	__internal_trig_reduction_slowpathd, 
	(
	param0
	);
	ld.param.f64 	%fd1232, [retval0];
	ld.param.b32 	%r471, [retval0+8];
	} // callseq 1
$L__BB0_13:
	add.s32 	%r472, %r471, 1;
$L__BB0_14:
	shl.b32 	%r156, %r472, 6;
	cvt.u64.u32 	%rd57, %r156;
	and.b64  	%rd58, %rd57, 64;
	add.s64 	%rd60, %rd59, %rd58;
	mul.rn.f64 	%fd444, %fd1232, %fd1232;
	and.b32  	%r157, %r472, 1;
	setp.eq.b32 	%p26, %r157, 1;
	selp.f64 	%fd445, 0dBDA8FF8320FD8164, 0d3DE5DB65F9785EBA, %p26;
	ld.global.nc.v2.f64 	{%fd446, %fd447}, [%rd60];
	fma.rn.f64 	%fd448, %fd445, %fd444, %fd446;
	fma.rn.f64 	%fd449, %fd448, %fd444, %fd447;
	ld.global.nc.v2.f64 	{%fd450, %fd451}, [%rd60+16];
	fma.rn.f64 	%fd452, %fd449, %fd444, %fd450;
	fma.rn.f64 	%fd453, %fd452, %fd444, %fd451;
	ld.global.nc.v2.f64 	{%fd454, %fd455}, [%rd60+32];
	fma.rn.f64 	%fd456, %fd453, %fd444, %fd454;
	fma.rn.f64 	%fd457, %fd456, %fd444, %fd455;
	fma.rn.f64 	%fd458, %fd457, %fd1232, %fd1232;
	fma.rn.f64 	%fd459, %fd457, %fd444, 0d3FF0000000000000;
	selp.f64 	%fd460, %fd459, %fd458, %p26;
	and.b32  	%r158, %r472, 2;
	setp.eq.s32 	%p27, %r158, 0;
	mov.f64 	%fd461, 0d0000000000000000;
	sub.f64 	%fd462, %fd461, %fd460;
	selp.f64 	%fd463, %fd460, %fd462, %p27;
	mul.f64 	%fd464, %fd1, %fd1271;
	sub.f64 	%fd465, %fd65, %fd464;
	fma.rn.f64 	%fd466, %fd2, %fd463, %fd465;
	mul.f64 	%fd73, %fd4, %fd466;
	fma.rn.f64 	%fd74, %fd73, 0d3FE0000000000000, %fd1271;
	mul.f64 	%fd75, %fd4, %fd74;
	fma.rn.f64 	%fd76, %fd59, 0d3FE0000000000000, %fd1270;
	{
	.reg .b32 %temp; 
	mov.b64 	{%temp, %r18}, %fd76;
	}
	abs.f64 	%fd77, %fd76;
	{ // callseq 2, 0
	.param .b64 param0;
	st.param.f64 	[param0], %fd77;
	.param .b64 param1;
	st.param.f64 	[param1], 0d4008000000000000;
	.param .b64 retval0;
	call.uni (retval0), 
	__internal_accurate_pow, 
	(
	param0, 
	param1
	);
	ld.param.f64 	%fd467, [retval0];
	} // callseq 2
	setp.lt.s32 	%p28, %r18, 0;
	neg.f64 	%fd469, %fd467;
	selp.f64 	%fd470, %fd469, %fd467, %p12;
	selp.f64 	%fd471, %fd470, %fd467, %p28;
	setp.eq.f64 	%p29, %fd76, 0d0000000000000000;
	selp.b32 	%r159, %r18, 0, %p12;
	or.b32  	%r160, %r159, 2146435072;
	selp.b32 	%r161, %r160, %r159, %p11;
	mov.b32 	%r162, 0;
	mov.b64 	%fd472, {%r162, %r161};
	selp.f64 	%fd1233, %fd472, %fd471, %p29;
	add.f64 	%fd473, %fd76, 0d4008000000000000;
	{
	.reg .b32 %temp; 
	mov.b64 	{%temp, %r163}, %fd473;
	}
	and.b32  	%r164, %r163, 2146435072;
	setp.ne.s32 	%p30, %r164, 2146435072;
	@%p30 bra 	$L__BB0_19;
	setp.num.f64 	%p31, %fd76, %fd76;
	@%p31 bra 	$L__BB0_17;
	mov.f64 	%fd474, 0d4008000000000000;
	add.rn.f64 	%fd1233, %fd76, %fd474;
	bra.uni 	$L__BB0_19;
$L__BB0_17:
	setp.neu.f64 	%p32, %fd77, 0d7FF0000000000000;
	@%p32 bra 	$L__BB0_19;
	selp.b32 	%r165, %r5, %r4, %p1;
	selp.b32 	%r166, %r165, %r4, %p28;
	mov.b32 	%r167, 0;
	mov.b64 	%fd1233, {%r167, %r166};
$L__BB0_19:
	setp.eq.f64 	%p34, %fd76, 0d3FF0000000000000;
	selp.f64 	%fd475, 0d3FF0000000000000, %fd1233, %p34;
	sub.f64 	%fd476, %fd76, %fd475;
	mul.f64 	%fd477, %fd1, %fd74;
	sub.f64 	%fd82, %fd476, %fd477;
	add.f64 	%fd478, %fd17, %fd1272;
	mul.f64 	%fd83, %fd3, %fd478;
	abs.f64 	%fd84, %fd83;
	setp.neu.f64 	%p35, %fd84, 0d7FF0000000000000;
	@%p35 bra 	$L__BB0_21;
	mov.f64 	%fd484, 0d0000000000000000;
	mul.rn.f64 	%fd1235, %fd83, %fd484;
	mov.b32 	%r474, 1;
	bra.uni 	$L__BB0_24;
$L__BB0_21:
	mul.f64 	%fd479, %fd83, 0d3FE45F306DC9C883;
	cvt.rni.s32.f64 	%r473, %fd479;
	cvt.rn.f64.s32 	%fd480, %r473;
	fma.rn.f64 	%fd481, %fd480, 0dBFF921FB54442D18, %fd83;
	fma.rn.f64 	%fd482, %fd480, 0dBC91A62633145C00, %fd481;
	fma.rn.f64 	%fd1235, %fd480, 0dB97B839A252049C0, %fd482;
	setp.ltu.f64 	%p36, %fd84, 0d41E0000000000000;
	@%p36 bra 	$L__BB0_23;
	{ // callseq 3, 0
	.param .b64 param0;
	st.param.f64 	[param0], %fd83;
	.param .align 16 .b8 retval0[16];
	call.uni (retval0), 
	__internal_trig_reduction_slowpathd, 
	(
	param0
	);
	ld.param.f64 	%fd1235, [retval0];
	ld.param.b32 	%r473, [retval0+8];
	} // callseq 3
$L__BB0_23:
	add.s32 	%r474, %r473, 1;
$L__BB0_24:
	setp.lt.s32 	%p37, %r2, 0;
	setp.eq.s32 	%p38, %r3, 1073741824;
	shl.b32 	%r170, %r474, 6;
	cvt.u64.u32 	%rd61, %r170;
	and.b64  	%rd62, %rd61, 64;
	add.s64 	%rd64, %rd59, %rd62;
	mul.rn.f64 	%fd485, %fd1235, %fd1235;
	and.b32  	%r171, %r474, 1;
	setp.eq.b32 	%p40, %r171, 1;
	selp.f64 	%fd486, 0dBDA8FF8320FD8164, 0d3DE5DB65F9785EBA, %p40;
	ld.global.nc.v2.f64 	{%fd487, %fd488}, [%rd64];
	fma.rn.f64 	%fd489, %fd486, %fd485, %fd487;
	fma.rn.f64 	%fd490, %fd489, %fd485, %fd488;
	ld.global.nc.v2.f64 	{%fd491, %fd492}, [%rd64+16];
	fma.rn.f64 	%fd493, %fd490, %fd485, %fd491;
	fma.rn.f64 	%fd494, %fd493, %fd485, %fd492;
	ld.global.nc.v2.f64 	{%fd495, %fd496}, [%rd64+32];
	fma.rn.f64 	%fd497, %fd494, %fd485, %fd495;
	fma.rn.f64 	%fd498, %fd497, %fd485, %fd496;
	fma.rn.f64 	%fd499, %fd498, %fd1235, %fd1235;
	fma.rn.f64 	%fd500, %fd498, %fd485, 0d3FF0000000000000;
	selp.f64 	%fd501, %fd500, %fd499, %p40;
	and.b32  	%r172, %r474, 2;
	setp.eq.s32 	%p41, %r172, 0;
	mov.f64 	%fd502, 0d0000000000000000;
	sub.f64 	%fd503, %fd502, %fd501;
	selp.f64 	%fd504, %fd501, %fd503, %p41;
	mul.f64 	%fd90, %fd2, %fd504;
	add.f64 	%fd505, %fd82, %fd90;
	mul.f64 	%fd91, %fd4, %fd505;
	fma.rn.f64 	%fd92, %fd91, 0d3FE0000000000000, %fd1271;
	mul.f64 	%fd93, %fd4, %fd92;
	fma.rn.f64 	%fd94, %fd75, 0d3FE0000000000000, %fd1270;
	{
	.reg .b32 %temp; 
	mov.b64 	{%temp, %r24}, %fd94;
	}
	abs.f64 	%fd95, %fd94;
	{ // callseq 4, 0
	.param .b64 param0;
	st.param.f64 	[param0], %fd95;
	.param .b64 param1;
	st.param.f64 	[param1], 0d4008000000000000;
	.param .b64 retval0;
	call.uni (retval0), 
	__internal_accurate_pow, 
	(
	param0, 
	param1
	);
	ld.param.f64 	%fd506, [retval0];
	} // callseq 4
	setp.lt.s32 	%p42, %r24, 0;
	neg.f64 	%fd508, %fd506;
	selp.f64 	%fd509, %fd508, %fd506, %p38;
	selp.f64 	%fd510, %fd509, %fd506, %p42;
	setp.eq.f64 	%p43, %fd94, 0d0000000000000000;
	selp.b32 	%r173, %r24, 0, %p38;
	or.b32  	%r174, %r173, 2146435072;
	selp.b32 	%r175, %r174, %r173, %p37;
	mov.b32 	%r176, 0;
	mov.b64 	%fd511, {%r176, %r175};
	selp.f64 	%fd1236, %fd511, %fd510, %p43;
	add.f64 	%fd512, %fd94, 0d4008000000000000;
	{
	.reg .b32 %temp; 
	mov.b64 	{%temp, %r177}, %fd512;
	}
	and.b32  	%r178, %r177, 2146435072;
	setp.ne.s32 	%p44, %r178, 2146435072;
	@%p44 bra 	$L__BB0_29;
	setp.num.f64 	%p45, %fd94, %fd94;
	@%p45 bra 	$L__BB0_27;
	mov.f64 	%fd513, 0d4008000000000000;
	add.rn.f64 	%fd1236, %fd94, %fd513;
	bra.uni 	$L__BB0_29;
$L__BB0_27:
	setp.neu.f64 	%p46, %fd95, 0d7FF0000000000000;
	@%p46 bra 	$L__BB0_29;
	selp.b32 	%r179, %r5, %r4, %p1;
	selp.b32 	%r180, %r179, %r4, %p42;
	mov.b32 	%r181, 0;
	mov.b64 	%fd1236, {%r181, %r180};
$L__BB0_29:
	setp.eq.f64 	%p51, %fd94, 0d3FF0000000000000;
	selp.f64 	%fd514, 0d3FF0000000000000, %fd1236, %p51;
	sub.f64 	%fd515, %fd94, %fd514;
	mul.f64 	%fd516, %fd1, %fd92;
	sub.f64 	%fd517, %fd515, %fd516;
	add.f64 	%fd518, %fd90, %fd517;
	mul.f64 	%fd100, %fd4, %fd518;
	add.f64 	%fd101, %fd1271, %fd100;
	add.f64 	%fd102, %fd1270, %fd93;
	{
	.reg .b32 %temp; 
	mov.b64 	{%temp, %r25}, %fd102;
	}
	abs.f64 	%fd103, %fd102;
	{ // callseq 5, 0
	.param .b64 param0;
	st.param.f64 	[param0], %fd103;
	.param .b64 param1;
	st.param.f64 	[param1], 0d4008000000000000;
	.param .b64 retval0;
	call.uni (retval0), 
	__internal_accurate_pow, 
	(
	param0, 
	param1
	);
	ld.param.f64 	%fd519, [retval0];
	} // callseq 5
	setp.lt.s32 	%p52, %r25, 0;
	neg.f64 	%fd521, %fd519;
	selp.f64 	%fd522, %fd521, %fd519, %p38;
	selp.f64 	%fd523, %fd522, %fd519, %p52;
	setp.eq.f64 	%p53, %fd102, 0d0000000000000000;
	selp.b32 	%r182, %r25, 0, %p38;
	or.b32  	%r183, %r182, 2146435072;
	selp.b32 	%r184, %r183, %r182, %p37;
	mov.b32 	%r185, 0;
	mov.b64 	%fd524, {%r185, %r184};
	selp.f64 	%fd1237, %fd524, %fd523, %p53;
	add.f64 	%fd525, %fd102, 0d4008000000000000;
	{
	.reg .b32 %temp; 
	mov.b64 	{%temp, %r186}, %fd525;
	}
	and.b32  	%r187, %r186, 2146435072;
	setp.ne.s32 	%p54, %r187, 2146435072;
	@%p54 bra 	$L__BB0_34;
	setp.num.f64 	%p55, %fd102, %fd102;
	@%p55 bra 	$L__BB0_32;
	mov.f64 	%fd526, 0d4008000000000000;
	add.rn.f64 	%fd1237, %fd102, %fd526;
	bra.uni 	$L__BB0_34;
$L__BB0_32:
	setp.neu.f64 	%p56, %fd103, 0d7FF0000000000000;
	@%p56 bra 	$L__BB0_34;
	selp.b32 	%r188, %r5, %r4, %p1;
	selp.b32 	%r189, %r188, %r4, %p52;
	mov.b32 	%r190, 0;
	mov.b64 	%fd1237, {%r190, %r189};
$L__BB0_34:
	setp.eq.f64 	%p58, %fd102, 0d3FF0000000000000;
	selp.f64 	%fd527, 0d3FF0000000000000, %fd1237, %p58;
	sub.f64 	%fd528, %fd102, %fd527;
	mul.f64 	%fd529, %fd1, %fd101;
	sub.f64 	%fd108, %fd528, %fd529;
	add.f64 	%fd530, %fd4, %fd1272;
	mul.f64 	%fd109, %fd3, %fd530;
	abs.f64 	%fd110, %fd109;
	setp.neu.f64 	%p59, %fd110, 0d7FF0000000000000;
	@%p59 bra 	$L__BB0_36;
	mov.f64 	%fd536, 0d0000000000000000;
	mul.rn.f64 	%fd1239, %fd109, %fd536;
	mov.b32 	%r476, 1;
	bra.uni 	$L__BB0_39;
$L__BB0_36:
	mul.f64 	%fd531, %fd109, 0d3FE45F306DC9C883;
	cvt.rni.s32.f64 	%r475, %fd531;
	cvt.rn.f64.s32 	%fd532, %r475;
	fma.rn.f64 	%fd533, %fd532, 0dBFF921FB54442D18, %fd109;
	fma.rn.f64 	%fd534, %fd532, 0dBC91A62633145C00, %fd533;
	fma.rn.f64 	%fd1239, %fd532, 0dB97B839A252049C0, %fd534;
	setp.ltu.f64 	%p60, %fd110, 0d41E0000000000000;
	@%p60 bra 	$L__BB0_38;
	{ // callseq 6, 0
	.param .b64 param0;
	st.param.f64 	[param0], %fd109;
	.param .align 16 .b8 retval0[16];
	call.uni (retval0), 
	__internal_trig_reduction_slowpathd, 
	(
	param0
	);
	ld.param.f64 	%fd1239, [retval0];
	ld.param.b32 	%r475, [retval0+8];
	} // callseq 6
$L__BB0_38:
	add.s32 	%r476, %r475, 1;
$L__BB0_39:
	setp.lt.s32 	%p61, %r2, 0;
	setp.eq.s32 	%p62, %r3, 1073741824;
	shl.b32 	%r193, %r476, 6;
	cvt.u64.u32 	%rd65, %r193;
	and.b64  	%rd66, %rd65, 64;
	add.s64 	%rd68, %rd59, %rd66;
	mul.rn.f64 	%fd537, %fd1239, %fd1239;
	and.b32  	%r194, %r476, 1;
	setp.eq.b32 	%p64, %r194, 1;
	selp.f64 	%fd538, 0dBDA8FF8320FD8164, 0d3DE5DB65F9785EBA, %p64;
	ld.global.nc.v2.f64 	{%fd539, %fd540}, [%rd68];
	fma.rn.f64 	%fd541, %fd538, %fd537, %fd539;
	fma.rn.f64 	%fd542, %fd541, %fd537, %fd540;
	ld.global.nc.v2.f64 	{%fd543, %fd544}, [%rd68+16];
	fma.rn.f64 	%fd545, %fd542, %fd537, %fd543;
	fma.rn.f64 	%fd546, %fd545, %fd537, %fd544;
	ld.global.nc.v2.f64 	{%fd547, %fd548}, [%rd68+32];
	fma.rn.f64 	%fd549, %fd546, %fd537, %fd547;
	fma.rn.f64 	%fd550, %fd549, %fd537, %fd548;
	fma.rn.f64 	%fd551, %fd550, %fd1239, %fd1239;
	fma.rn.f64 	%fd552, %fd550, %fd537, 0d3FF0000000000000;
	selp.f64 	%fd553, %fd552, %fd551, %p64;
	and.b32  	%r195, %r476, 2;
	setp.eq.s32 	%p65, %r195, 0;
	mov.f64 	%fd554, 0d0000000000000000;
	sub.f64 	%fd555, %fd554, %fd553;
	selp.f64 	%fd556, %fd553, %fd555, %p65;
	fma.rn.f64 	%fd116, %fd2, %fd556, %fd108;
	mul.f64 	%fd117, %fd4, %fd1276;
	mul.f64 	%fd118, %fd4, %fd1277;
	mul.f64 	%fd119, %fd4, %fd1278;
	{
	.reg .b32 %temp; 
	mov.b64 	{%temp, %r31}, %fd1273;
	}
	abs.f64 	%fd120, %fd1273;
	{ // callseq 7, 0
	.param .b64 param0;
	st.param.f64 	[param0], %fd120;
	.param .b64 param1;
	st.param.f64 	[param1], 0d4008000000000000;
	.param .b64 retval0;
	call.uni (retval0), 
	__internal_accurate_pow, 
	(
	param0, 
	param1
	);
	ld.param.f64 	%fd557, [retval0];
	} // callseq 7
	setp.lt.s32 	%p66, %r31, 0;
	neg.f64 	%fd559, %fd557;
	selp.f64 	%fd560, %fd559, %fd557, %p62;
	selp.f64 	%fd561, %fd560, %fd557, %p66;
	setp.eq.f64 	%p67, %fd1273, 0d0000000000000000;
	selp.b32 	%r196, %r31, 0, %p62;
	or.b32  	%r197, %r196, 2146435072;
	selp.b32 	%r198, %r197, %r196, %p61;
	mov.b32 	%r199, 0;
	mov.b64 	%fd562, {%r199, %r198};
	selp.f64 	%fd1240, %fd562, %fd561, %p67;
	add.f64 	%fd563, %fd1273, 0d4008000000000000;
	{
	.reg .b32 %temp; 
	mov.b64 	{%temp, %r200}, %fd563;
	}
	and.b32  	%r201, %r200, 2146435072;
	setp.ne.s32 	%p68, %r201, 2146435072;
	@%p68 bra 	$L__BB0_44;
	setp.num.f64 	%p69, %fd1273, %fd1273;
	@%p69 bra 	$L__BB0_42;
	mov.f64 	%fd564, 0d4008000000000000;
	add.rn.f64 	%fd1240, %fd1273, %fd564;
	bra.uni 	$L__BB0_44;
$L__BB0_42:
	setp.neu.f64 	%p70, %fd120, 0d7FF0000000000000;
	@%p70 bra 	$L__BB0_44;
	selp.b32 	%r202, %r5, %r4, %p1;
	selp.b32 	%r203, %r202, %r4, %p66;
	mov.b32 	%r204, 0;
	mov.b64 	%fd1240, {%r204, %r203};
$L__BB0_44:
	setp.eq.f64 	%p72, %fd1273, 0d3FF0000000000000;
	selp.f64 	%fd565, 0d3FF0000000000000, %fd1240, %p72;
	sub.f64 	%fd125, %fd1273, %fd565;
	mul.f64 	%fd126, %fd3, %fd1279;
	abs.f64 	%fd127, %fd126;
	setp.neu.f64 	%p73, %fd127, 0d7FF0000000000000;
	@%p73 bra 	$L__BB0_46;
	mov.f64 	%fd571, 0d0000000000000000;
	mul.rn.f64 	%fd1242, %fd126, %fd571;
	mov.b32 	%r478, 1;
	bra.uni 	$L__BB0_49;
$L__BB0_46:
	mul.f64 	%fd566, %fd126, 0d3FE45F306DC9C883;
	cvt.rni.s32.f64 	%r477, %fd566;
	cvt.rn.f64.s32 	%fd567, %r477;
	fma.rn.f64 	%fd568, %fd567, 0dBFF921FB54442D18, %fd126;
	fma.rn.f64 	%fd569, %fd567, 0dBC91A62633145C00, %fd568;
	fma.rn.f64 	%fd1242, %fd567, 0dB97B839A252049C0, %fd569;
	setp.ltu.f64 	%p74, %fd127, 0d41E0000000000000;
	@%p74 bra 	$L__BB0_48;
	{ // callseq 8, 0
	.param .b64 param0;
	st.param.f64 	[param0], %fd126;
	.param .align 16 .b8 retval0[16];
	call.uni (retval0), 
	__internal_trig_reduction_slowpathd, 
	(
	param0
	);
	ld.param.f64 	%fd1242, [retval0];
	ld.param.b32 	%r477, [retval0+8];
	} // callseq 8
$L__BB0_48:
	add.s32 	%r478, %r477, 1;
$L__BB0_49:
	shl.b32 	%r207, %r478, 6;
	cvt.u64.u32 	%rd69, %r207;
	and.b64  	%rd70, %rd69, 64;
	add.s64 	%rd72, %rd59, %rd70;
	mul.rn.f64 	%fd572, %fd1242, %fd1242;
	and.b32  	%r208, %r478, 1;
	setp.eq.b32 	%p78, %r208, 1;
	selp.f64 	%fd573, 0dBDA8FF8320FD8164, 0d3DE5DB65F9785EBA, %p78;
	ld.global.nc.v2.f64 	{%fd574, %fd575}, [%rd72];
	fma.rn.f64 	%fd576, %fd573, %fd572, %fd574;
	fma.rn.f64 	%fd577, %fd576, %fd572, %fd575;
	ld.global.nc.v2.f64 	{%fd578, %fd579}, [%rd72+16];
	fma.rn.f64 	%fd580, %fd577, %fd572, %fd578;
	fma.rn.f64 	%fd581, %fd580, %fd572, %fd579;
	ld.global.nc.v2.f64 	{%fd582, %fd583}, [%rd72+32];
	fma.rn.f64 	%fd584, %fd581, %fd572, %fd582;
	fma.rn.f64 	%fd585, %fd584, %fd572, %fd583;
	fma.rn.f64 	%fd586, %fd585, %fd1242, %fd1242;
	fma.rn.f64 	%fd587, %fd585, %fd572, 0d3FF0000000000000;
	selp.f64 	%fd588, %fd587, %fd586, %p78;
	and.b32  	%r209, %r478, 2;
	setp.eq.s32 	%p79, %r209, 0;
	mov.f64 	%fd589, 0d0000000000000000;
	sub.f64 	%fd590, %fd589, %fd588;
	selp.f64 	%fd591, %fd588, %fd590, %p79;
	mul.f64 	%fd592, %fd1, %fd1276;
	sub.f64 	%fd593, %fd125, %fd592;
	fma.rn.f64 	%fd594, %fd2, %fd591, %fd593;
	mul.f64 	%fd133, %fd4, %fd594;
	{
	.reg .b32 %temp; 
	mov.b64 	{%temp, %r37}, %fd1274;
	}
	abs.f64 	%fd134, %fd1274;
	{ // callseq 9, 0
	.param .b64 param0;
	st.param.f64 	[param0], %fd134;
	.param .b64 param1;
	st.param.f64 	[param1], 0d4008000000000000;
	.param .b64 retval0;
	call.uni (retval0), 
	__internal_accurate_pow, 
	(
	param0, 
	param1
	);
	ld.param.f64 	%fd595, [retval0];
	} // callseq 9
	setp.lt.s32 	%p80, %r37, 0;
	neg.f64 	%fd597, %fd595;
	selp.f64 	%fd598, %fd597, %fd595, %p62;
	selp.f64 	%fd599, %fd598, %fd595, %p80;
	setp.eq.f64 	%p81, %fd1274, 0d0000000000000000;
	selp.b32 	%r210, %r37, 0, %p62;
	or.b32  	%r211, %r210, 2146435072;
	selp.b32 	%r212, %r211, %r210, %p61;
	mov.b32 	%r213, 0;
	mov.b64 	%fd600, {%r213, %r212};
	selp.f64 	%fd1243, %fd600, %fd599, %p81;
	add.f64 	%fd601, %fd1274, 0d4008000000000000;
	{
	.reg .b32 %temp; 
	mov.b64 	{%temp, %r214}, %fd601;
	}
	and.b32  	%r215, %r214, 2146435072;
	setp.ne.s32 	%p82, %r215, 2146435072;
	@%p82 bra 	$L__BB0_54;
	setp.num.f64 	%p83, %fd1274, %fd1274;
	@%p83 bra 	$L__BB0_52;
	mov.f64 	%fd602, 0d4008000000000000;
	add.rn.f64 	%fd1243, %fd1274, %fd602;
	bra.uni 	$L__BB0_54;
$L__BB0_52:
	setp.neu.f64 	%p84, %fd134, 0d7FF0000000000000;
	@%p84 bra 	$L__BB0_54;
	selp.b32 	%r216, %r5, %r4, %p1;
	selp.b32 	%r217, %r216, %r4, %p80;
	mov.b32 	%r218, 0;
	mov.b64 	%fd1243, {%r218, %r217};
$L__BB0_54:
	setp.eq.f64 	%p86, %fd1274, 0d3FF0000000000000;
	selp.f64 	%fd603, 0d3FF0000000000000, %fd1243, %p86;
	sub.f64 	%fd139, %fd1274, %fd603;
	mul.f64 	%fd140, %fd3, %fd1280;
	abs.f64 	%fd141, %fd140;
	setp.neu.f64 	%p87, %fd141, 0d7FF0000000000000;
	@%p87 bra 	$L__BB0_56;
	mov.f64 	%fd609, 0d0000000000000000;
	mul.rn.f64 	%fd1245, %fd140, %fd609;
	mov.b32 	%r480, 1;
	bra.uni 	$L__BB0_59;
$L__BB0_56:
	mul.f64 	%fd604, %fd140, 0d3FE45F306DC9C883;
	cvt.rni.s32.f64 	%r479, %fd604;
	cvt.rn.f64.s32 	%fd605, %r479;
	fma.rn.f64 	%fd606, %fd605, 0dBFF921FB54442D18, %fd140;
	fma.rn.f64 	%fd607, %fd605, 0dBC91A62633145C00, %fd606;
	fma.rn.f64 	%fd1245, %fd605, 0dB97B839A252049C0, %fd607;
	setp.ltu.f64 	%p88, %fd141, 0d41E0000000000000;
	@%p88 bra 	$L__BB0_58;
	{ // callseq 10, 0
	.param .b64 param0;
	st.param.f64 	[param0], %fd140;
	.param .align 16 .b8 retval0[16];
	call.uni (retval0), 
	__internal_trig_reduction_slowpathd, 
	(
	param0
	);
	ld.param.f64 	%fd1245, [retval0];
	ld.param.b32 	%r479, [retval0+8];
	} // callseq 10
$L__BB0_58:
	add.s32 	%r480, %r479, 1;
$L__BB0_59:
	setp.lt.s32 	%p89, %r2, 0;
	setp.eq.s32 	%p90, %r3, 1073741824;
	shl.b32 	%r221, %r480, 6;
	cvt.u64.u32 	%rd73, %r221;
	and.b64  	%rd74, %rd73, 64;
	mov.u64 	%rd75, __cudart_sin_cos_coeffs;
	add.s64 	%rd76, %rd75, %rd74;
	mul.rn.f64 	%fd610, %fd1245, %fd1245;
	and.b32  	%r222, %r480, 1;
	setp.eq.b32 	%p92, %r222, 1;
	selp.f64 	%fd611, 0dBDA8FF8320FD8164, 0d3DE5DB65F9785EBA, %p92;
	ld.global.nc.v2.f64 	{%fd612, %fd613}, [%rd76];
	fma.rn.f64 	%fd614, %fd611, %fd610, %fd612;
	fma.rn.f64 	%fd615, %fd614, %fd610, %fd613;
	ld.global.nc.v2.f64 	{%fd616, %fd617}, [%rd76+16];
	fma.rn.f64 	%fd618, %fd615, %fd610, %fd616;
	fma.rn.f64 	%fd619, %fd618, %fd610, %fd617;
	ld.global.nc.v2.f64 	{%fd620, %fd621}, [%rd76+32];
	fma.rn.f64 	%fd622, %fd619, %fd610, %fd620;
	fma.rn.f64 	%fd623, %fd622, %fd610, %fd621;
	fma.rn.f64 	%fd624, %fd623, %fd1245, %fd1245;
	fma.rn.f64 	%fd625, %fd623, %fd610, 0d3FF0000000000000;
	selp.f64 	%fd626, %fd625, %fd624, %p92;
	and.b32  	%r223, %r480, 2;
	setp.eq.s32 	%p93, %r223, 0;
	mov.f64 	%fd627, 0d0000000000000000;
	sub.f64 	%fd628, %fd627, %fd626;
	selp.f64 	%fd629, %fd626, %fd628, %p93;
	mul.f64 	%fd630, %fd1, %fd1277;
	sub.f64 	%fd631, %fd139, %fd630;
	fma.rn.f64 	%fd632, %fd2, %fd629, %fd631;
	mul.f64 	%fd147, %fd4, %fd632;
	{
	.reg .b32 %temp; 
	mov.b64 	{%temp, %r43}, %fd1275;
	}
	abs.f64 	%fd148, %fd1275;
	{ // callseq 11, 0
	.param .b64 param0;
	st.param.f64 	[param0], %fd148;
	.param .b64 param1;
	st.param.f64 	[param1], 0d4008000000000000;
	.param .b64 retval0;
	call.uni (retval0), 
	__internal_accurate_pow, 
	(
	param0, 
	param1
	);
	ld.param.f64 	%fd633, [retval0];
	} // callseq 11
	setp.lt.s32 	%p94, %r43, 0;
	neg.f64 	%fd635, %fd633;
	selp.f64 	%fd636, %fd635, %fd633, %p90;
	selp.f64 	%fd637, %fd636, %fd633, %p94;
	setp.eq.f64 	%p95, %fd1275, 0d0000000000000000;
	selp.b32 	%r224, %r43, 0, %p90;
	or.b32  	%r225, %r224, 2146435072;
	selp.b32 	%r226, %r225, %r224, %p89;
	mov.b32 	%r227, 0;
	mov.b64 	%fd638, {%r227, %r226};
	selp.f64 	%fd1246, %fd638, %fd637, %p95;
	add.f64 	%fd639, %fd1275, 0d4008000000000000;
	{
	.reg .b32 %temp; 
	mov.b64 	{%temp, %r228}, %fd639;
	}
	and.b32  	%r229, %r228, 2146435072;
	setp.ne.s32 	%p96, %r229, 2146435072;
	@%p96 bra 	$L__BB0_64;
	setp.num.f64 	%p97, %fd1275, %fd1275;
	@%p97 bra 	$L__BB0_62;
	mov.f64 	%fd640, 0d4008000000000000;
	add.rn.f64 	%fd1246, %fd1275, %fd640;
	bra.uni 	$L__BB0_64;
$L__BB0_62:
	setp.neu.f64 	%p98, %fd148, 0d7FF0000000000000;
	@%p98 bra 	$L__BB0_64;
	selp.b32 	%r230, %r5, %r4, %p1;
	selp.b32 	%r231, %r230, %r4, %p94;
	mov.b32 	%r232, 0;
	mov.b64 	%fd1246, {%r232, %r231};
$L__BB0_64:
	setp.eq.f64 	%p100, %fd1275, 0d3FF0000000000000;
	selp.f64 	%fd641, 0d3FF0000000000000, %fd1246, %p100;
	sub.f64 	%fd153, %fd1275, %fd641;
	mul.f64 	%fd154, %fd3, %fd1281;
	abs.f64 	%fd155, %fd154;
	setp.neu.f64 	%p101, %fd155, 0d7FF0000000000000;
	@%p101 bra 	$L__BB0_66;
	mov.f64 	%fd647, 0d0000000000000000;
	mul.rn.f64 	%fd1248, %fd154, %fd647;
	mov.b32 	%r482, 1;
	bra.uni 	$L__BB0_69;
$L__BB0_66:
	mul.f64 	%fd642, %fd154, 0d3FE45F306DC9C883;
	cvt.rni.s32.f64 	%r481, %fd642;
	cvt.rn.f64.s32 	%fd643, %r481;
	fma.rn.f64 	%fd644, %fd643, 0dBFF921FB54442D18, %fd154;
	fma.rn.f64 	%fd645, %fd643, 0dBC91A62633145C00, %fd644;
	fma.rn.f64 	%fd1248, %fd643, 0dB97B839A252049C0, %fd645;
	setp.ltu.f64 	%p102, %fd155, 0d41E0000000000000;
	@%p102 bra 	$L__BB0_68;
	{ // callseq 12, 0
	.param .b64 param0;
	st.param.f64 	[param0], %fd154;
	.param .align 16 .b8 retval0[16];
	call.uni (retval0), 
	__internal_trig_reduction_slowpathd, 
	(
	param0
	);
	ld.param.f64 	%fd1248, [retval0];
	ld.param.b32 	%r481, [retval0+8];
	} // callseq 12
$L__BB0_68:
	add.s32 	%r482, %r481, 1;
$L__BB0_69:
	shl.b32 	%r235, %r482, 6;
	cvt.u64.u32 	%rd77, %r235;
	and.b64  	%rd78, %rd77, 64;
	mov.u64 	%rd79, __cudart_sin_cos_coeffs;
	add.s64 	%rd80, %rd79, %rd78;
	mul.rn.f64 	%fd648, %fd1248, %fd1248;
	and.b32  	%r236, %r482, 1;
	setp.eq.b32 	%p106, %r236, 1;
	selp.f64 	%fd649, 0dBDA8FF8320FD8164, 0d3DE5DB65F9785EBA, %p106;
	ld.global.nc.v2.f64 	{%fd650, %fd651}, [%rd80];
	fma.rn.f64 	%fd652, %fd649, %fd648, %fd650;
	fma.rn.f64 	%fd653, %fd652, %fd648, %fd651;
	ld.global.nc.v2.f64 	{%fd654, %fd655}, [%rd80+16];
	fma.rn.f64 	%fd656, %fd653, %fd648, %fd654;
	fma.rn.f64 	%fd657, %fd656, %fd648, %fd655;
	ld.global.nc.v2.f64 	{%fd658, %fd659}, [%rd80+32];
	fma.rn.f64 	%fd660, %fd657, %fd648, %fd658;
	fma.rn.f64 	%fd661, %fd660, %fd648, %fd659;
	fma.rn.f64 	%fd662, %fd661, %fd1248, %fd1248;
	fma.rn.f64 	%fd663, %fd661, %fd648, 0d3FF0000000000000;
	selp.f64 	%fd664, %fd663, %fd662, %p106;
	and.b32  	%r237, %r482, 2;
	setp.eq.s32 	%p107, %r237, 0;
	mov.f64 	%fd665, 0d0000000000000000;
	sub.f64 	%fd666, %fd665, %fd664;
	selp.f64 	%fd667, %fd664, %fd666, %p107;
	mul.f64 	%fd668, %fd1, %fd1278;
	sub.f64 	%fd669, %fd153, %fd668;
	fma.rn.f64 	%fd670, %fd2, %fd667, %fd669;
	mul.f64 	%fd161, %fd4, %fd670;
	fma.rn.f64 	%fd162, %fd133, 0d3FE0000000000000, %fd1276;
	mul.f64 	%fd163, %fd4, %fd162;
	fma.rn.f64 	%fd164, %fd147, 0d3FE0000000000000, %fd1277;
	mul.f64 	%fd165, %fd4, %fd164;
	fma.rn.f64 	%fd166, %fd161, 0d3FE0000000000000, %fd1278;
	mul.f64 	%fd167, %fd4, %fd166;
	fma.rn.f64 	%fd168, %fd117, 0d3FE0000000000000, %fd1273;
	{
	.reg .b32 %temp; 
	mov.b64 	{%temp, %r49}, %fd168;
	}
	abs.f64 	%fd169, %fd168;
	{ // callseq 13, 0
	.param .b64 param0;
	st.param.f64 	[param0], %fd169;
	.param .b64 param1;
	st.param.f64 	[param1], 0d4008000000000000;
	.param .b64 retval0;
	call.uni (retval0), 
	__internal_accurate_pow, 
	(
	param0, 
	param1
	);
	ld.param.f64 	%fd671, [retval0];
	} // callseq 13
	setp.lt.s32 	%p108, %r49, 0;
	neg.f64 	%fd673, %fd671;
	selp.f64 	%fd674, %fd673, %fd671, %p90;
	selp.f64 	%fd675, %fd674, %fd671, %p108;
	setp.eq.f64 	%p109, %fd168, 0d0000000000000000;
	selp.b32 	%r238, %r49, 0, %p90;
	or.b32  	%r239, %r238, 2146435072;
	selp.b32 	%r240, %r239, %r238, %p89;
	mov.b32 	%r241, 0;
	mov.b64 	%fd676, {%r241, %r240};
	selp.f64 	%fd1249, %fd676, %fd675, %p109;
	add.f64 	%fd677, %fd168, 0d4008000000000000;
	{
	.reg .b32 %temp; 
	mov.b64 	{%temp, %r242}, %fd677;
	}
	and.b32  	%r243, %r242, 2146435072;
	setp.ne.s32 	%p110, %r243, 2146435072;
	@%p110 bra 	$L__BB0_74;
	setp.num.f64 	%p111, %fd168, %fd168;
	@%p111 bra 	$L__BB0_72;
	mov.f64 	%fd678, 0d4008000000000000;
	add.rn.f64 	%fd1249, %fd168, %fd678;
	bra.uni 	$L__BB0_74;
$L__BB0_72:
	setp.neu.f64 	%p112, %fd169, 0d7FF0000000000000;
	@%p112 bra 	$L__BB0_74;
	selp.b32 	%r244, %r5, %r4, %p1;
	selp.b32 	%r245, %r244, %r4, %p108;
	mov.b32 	%r246, 0;
	mov.b64 	%fd1249, {%r246, %r245};
$L__BB0_74:
	setp.eq.f64 	%p114, %fd168, 0d3FF0000000000000;
	selp.f64 	%fd679, 0d3FF0000000000000, %fd1249, %p114;
	sub.f64 	%fd680, %fd168, %fd679;
	mul.f64 	%fd681, %fd1, %fd162;
	sub.f64 	%fd174, %fd680, %fd681;
	add.f64 	%fd682, %fd17, %fd1279;
	mul.f64 	%fd175, %fd3, %fd682;
	abs.f64 	%fd176, %fd175;
	setp.neu.f64 	%p115, %fd176, 0d7FF0000000000000;
	@%p115 bra 	$L__BB0_76;
	mov.f64 	%fd688, 0d0000000000000000;
	mul.rn.f64 	%fd1251, %fd175, %fd688;
	mov.b32 	%r484, 1;
	bra.uni 	$L__BB0_79;
$L__BB0_76:
	mul.f64 	%fd683, %fd175, 0d3FE45F306DC9C883;
	cvt.rni.s32.f64 	%r483, %fd683;
	cvt.rn.f64.s32 	%fd684, %r483;
	fma.rn.f64 	%fd685, %fd684, 0dBFF921FB54442D18, %fd175;
	fma.rn.f64 	%fd686, %fd684, 0dBC91A62633145C00, %fd685;
	fma.rn.f64 	%fd1251, %fd684, 0dB97B839A252049C0, %fd686;
	setp.ltu.f64 	%p116, %fd176, 0d41E0000000000000;
	@%p116 bra 	$L__BB0_78;
	{ // callseq 14, 0
	.param .b64 param0;
	st.param.f64 	[param0], %fd175;
	.param .align 16 .b8 retval0[16];
	call.uni (retval0), 
	__internal_trig_reduction_slowpathd, 
	(
	param0
	);
	ld.param.f64 	%fd1251, [retval0];
	ld.param.b32 	%r483, [retval0+8];
	} // callseq 14
$L__BB0_78:
	add.s32 	%r484, %r483, 1;
$L__BB0_79:
	setp.lt.s32 	%p117, %r2, 0;
	setp.eq.s32 	%p118, %r3, 1073741824;
	shl.b32 	%r249, %r484, 6;
	cvt.u64.u32 	%rd81, %r249;
	and.b64  	%rd82, %rd81, 64;
	mov.u64 	%rd83, __cudart_sin_cos_coeffs;
	add.s64 	%rd84, %rd83, %rd82;
	mul.rn.f64 	%fd689, %fd1251, %fd1251;
	and.b32  	%r250, %r484, 1;
	setp.eq.b32 	%p120, %r250, 1;
	selp.f64 	%fd690, 0dBDA8FF8320FD8164, 0d3DE5DB65F9785EBA, %p120;
	ld.global.nc.v2.f64 	{%fd691, %fd692}, [%rd84];
	fma.rn.f64 	%fd693, %fd690, %fd689, %fd691;
	fma.rn.f64 	%fd694, %fd693, %fd689, %fd692;
	ld.global.nc.v2.f64 	{%fd695, %fd696}, [%rd84+16];
	fma.rn.f64 	%fd697, %fd694, %fd689, %fd695;
	fma.rn.f64 	%fd698, %fd697, %fd689, %fd696;
	ld.global.nc.v2.f64 	{%fd699, %fd700}, [%rd84+32];
	fma.rn.f64 	%fd701, %fd698, %fd689, %fd699;
	fma.rn.f64 	%fd702, %fd701, %fd689, %fd700;
	fma.rn.f64 	%fd703, %fd702, %fd1251, %fd1251;
	fma.rn.f64 	%fd704, %fd702, %fd689, 0d3FF0000000000000;
	selp.f64 	%fd705, %fd704, %fd703, %p120;
	and.b32  	%r251, %r484, 2;
	setp.eq.s32 	%p121, %r251, 0;
	mov.f64 	%fd706, 0d0000000000000000;
	sub.f64 	%fd707, %fd706, %fd705;
	selp.f64 	%fd708, %fd705, %fd707, %p121;
	mul.f64 	%fd182, %fd2, %fd708;
	add.f64 	%fd709, %fd174, %fd182;
	mul.f64 	%fd183, %fd4, %fd709;
	fma.rn.f64 	%fd184, %fd118, 0d3FE0000000000000, %fd1274;
	{
	.reg .b32 %temp; 
	mov.b64 	{%temp, %r55}, %fd184;
	}
	abs.f64 	%fd185, %fd184;
	{ // callseq 15, 0
	.param .b64 param0;
	st.param.f64 	[param0], %fd185;
	.param .b64 param1;
	st.param.f64 	[param1], 0d4008000000000000;
	.param .b64 retval0;
	call.uni (retval0), 
	__internal_accurate_pow, 
	(
	param0, 
	param1
	);
	ld.param.f64 	%fd710, [retval0];
	} // callseq 15
	setp.lt.s32 	%p122, %r55, 0;
	neg.f64 	%fd712, %fd710;
	selp.f64 	%fd713, %fd712, %fd710, %p118;
	selp.f64 	%fd714, %fd713, %fd710, %p122;
	setp.eq.f64 	%p123, %fd184, 0d0000000000000000;
	selp.b32 	%r252, %r55, 0, %p118;
	or.b32  	%r253, %r252, 2146435072;
	selp.b32 	%r254, %r253, %r252, %p117;
	mov.b32 	%r255, 0;
	mov.b64 	%fd715, {%r255, %r254};
	selp.f64 	%fd1252, %fd715, %fd714, %p123;
	add.f64 	%fd716, %fd184, 0d4008000000000000;
	{
	.reg .b32 %temp; 
	mov.b64 	{%temp, %r256}, %fd716;
	}
	and.b32  	%r257, %r256, 2146435072;
	setp.ne.s32 	%p124, %r257, 2146435072;
	@%p124 bra 	$L__BB0_84;
	setp.num.f64 	%p125, %fd184, %fd184;
	@%p125 bra 	$L__BB0_82;
	mov.f64 	%fd717, 0d4008000000000000;
	add.rn.f64 	%fd1252, %fd184, %fd717;
	bra.uni 	$L__BB0_84;
$L__BB0_82:
	setp.neu.f64 	%p126, %fd185, 0d7FF0000000000000;
	@%p126 bra 	$L__BB0_84;
	selp.b32 	%r258, %r5, %r4, %p1;
	selp.b32 	%r259, %r258, %r4, %p122;
	mov.b32 	%r260, 0;
	mov.b64 	%fd1252, {%r260, %r259};
$L__BB0_84:
	setp.eq.f64 	%p128, %fd184, 0d3FF0000000000000;
	selp.f64 	%fd718, 0d3FF0000000000000, %fd1252, %p128;
	sub.f64 	%fd719, %fd184, %fd718;
	mul.f64 	%fd720, %fd1, %fd164;
	sub.f64 	%fd190, %fd719, %fd720;
	add.f64 	%fd721, %fd17, %fd1280;
	mul.f64 	%fd191, %fd3, %fd721;
	abs.f64 	%fd192, %fd191;
	setp.neu.f64 	%p129, %fd192, 0d7FF0000000000000;
	@%p129 bra 	$L__BB0_86;
	mov.f64 	%fd727, 0d0000000000000000;
	mul.rn.f64 	%fd1254, %fd191, %fd727;
	mov.b32 	%r486, 1;
	bra.uni 	$L__BB0_89;
$L__BB0_86:
	mul.f64 	%fd722, %fd191, 0d3FE45F306DC9C883;
	cvt.rni.s32.f64 	%r485, %fd722;
	cvt.rn.f64.s32 	%fd723, %r485;
	fma.rn.f64 	%fd724, %fd723, 0dBFF921FB54442D18, %fd191;
	fma.rn.f64 	%fd725, %fd723, 0dBC91A62633145C00, %fd724;
	fma.rn.f64 	%fd1254, %fd723, 0dB97B839A252049C0, %fd725;
	setp.ltu.f64 	%p130, %fd192, 0d41E0000000000000;
	@%p130 bra 	$L__BB0_88;
	{ // callseq 16, 0
	.param .b64 param0;
	st.param.f64 	[param0], %fd191;
	.param .align 16 .b8 retval0[16];
	call.uni (retval0), 
	__internal_trig_reduction_slowpathd, 
	(
	param0
	);
	ld.param.f64 	%fd1254, [retval0];
	ld.param.b32 	%r485, [retval0+8];
	} // callseq 16
$L__BB0_88:
	add.s32 	%r486, %r485, 1;
$L__BB0_89:
	shl.b32 	%r263, %r486, 6;
	cvt.u64.u32 	%rd85, %r263;
	and.b64  	%rd86, %rd85, 64;
	mov.u64 	%rd87, __cudart_sin_cos_coeffs;
	add.s64 	%rd88, %rd87, %rd86;
	mul.rn.f64 	%fd728, %fd1254, %fd1254;
	and.b32  	%r264, %r486, 1;
	setp.eq.b32 	%p134, %r264, 1;
	selp.f64 	%fd729, 0dBDA8FF8320FD8164, 0d3DE5DB65F9785EBA, %p134;
	ld.global.nc.v2.f64 	{%fd730, %fd731}, [%rd88];
	fma.rn.f64 	%fd732, %fd729, %fd728, %fd730;
	fma.rn.f64 	%fd733, %fd732, %fd728, %fd731;
	ld.global.nc.v2.f64 	{%fd734, %fd735}, [%rd88+16];
	fma.rn.f64 	%fd736, %fd733, %fd728, %fd734;
	fma.rn.f64 	%fd737, %fd736, %fd728, %fd735;
	ld.global.nc.v2.f64 	{%fd738, %fd739}, [%rd88+32];
	fma.rn.f64 	%fd740, %fd737, %fd728, %fd738;
	fma.rn.f64 	%fd741, %fd740, %fd728, %fd739;
	fma.rn.f64 	%fd742, %fd741, %fd1254, %fd1254;
	fma.rn.f64 	%fd743, %fd741, %fd728, 0d3FF0000000000000;
	selp.f64 	%fd744, %fd743, %fd742, %p134;
	and.b32  	%r265, %r486, 2;
	setp.eq.s32 	%p135, %r265, 0;
	mov.f64 	%fd745, 0d0000000000000000;
	sub.f64 	%fd746, %fd745, %fd744;
	selp.f64 	%fd747, %fd744, %fd746, %p135;
	mul.f64 	%fd198, %fd2, %fd747;
	add.f64 	%fd748, %fd190, %fd198;
	mul.f64 	%fd199, %fd4, %fd748;
	fma.rn.f64 	%fd200, %fd119, 0d3FE0000000000000, %fd1275;
	{
	.reg .b32 %temp; 
	mov.b64 	{%temp, %r61}, %fd200;
	}
	abs.f64 	%fd201, %fd200;
	{ // callseq 17, 0
	.param .b64 param0;
	st.param.f64 	[param0], %fd201;
	.param .b64 param1;
	st.param.f64 	[param1], 0d4008000000000000;
	.param .b64 retval0;
	call.uni (retval0), 
	__internal_accurate_pow, 
	(
	param0, 
	param1
	);
	ld.param.f64 	%fd749, [retval0];
	} // callseq 17
	setp.lt.s32 	%p136, %r61, 0;
	neg.f64 	%fd751, %fd749;
	selp.f64 	%fd752, %fd751, %fd749, %p118;
	selp.f64 	%fd753, %fd752, %fd749, %p136;
	setp.eq.f64 	%p137, %fd200, 0d0000000000000000;
	selp.b32 	%r266, %r61, 0, %p118;
	or.b32  	%r267, %r266, 2146435072;
	selp.b32 	%r268, %r267, %r266, %p117;
	mov.b32 	%r269, 0;
	mov.b64 	%fd754, {%r269, %r268};
	selp.f64 	%fd1255, %fd754, %fd753, %p137;
	add.f64 	%fd755, %fd200, 0d4008000000000000;
	{
	.reg .b32 %temp; 
	mov.b64 	{%temp, %r270}, %fd755;
	}
	and.b32  	%r271, %r270, 2146435072;
	setp.ne.s32 	%p138, %r271, 2146435072;
	@%p138 bra 	$L__BB0_94;
	setp.num.f64 	%p139, %fd200, %fd200;
	@%p139 bra 	$L__BB0_92;
	mov.f64 	%fd756, 0d4008000000000000;
	add.rn.f64 	%fd1255, %fd200, %fd756;
	bra.uni 	$L__BB0_94;
$L__BB0_92:
	setp.neu.f64 	%p140, %fd201, 0d7FF0000000000000;
	@%p140 bra 	$L__BB0_94;
	selp.b32 	%r272, %r5, %r4, %p1;
	selp.b32 	%r273, %r272, %r4, %p136;
	mov.b32 	%r274, 0;
	mov.b64 	%fd1255, {%r274, %r273};
$L__BB0_94:
	setp.eq.f64 	%p142, %fd200, 0d3FF0000000000000;
	selp.f64 	%fd757, 0d3FF0000000000000, %fd1255, %p142;
	sub.f64 	%fd758, %fd200, %fd757;
	mul.f64 	%fd759, %fd1, %fd166;
	sub.f64 	%fd206, %fd758, %fd759;
	add.f64 	%fd760, %fd17, %fd1281;
	mul.f64 	%fd207, %fd3, %fd760;
	abs.f64 	%fd208, %fd207;
	setp.neu.f64 	%p143, %fd208, 0d7FF0000000000000;
	@%p143 bra 	$L__BB0_96;
	mov.f64 	%fd766, 0d0000000000000000;
	mul.rn.f64 	%fd1257, %fd207, %fd766;
	mov.b32 	%r488, 1;
	bra.uni 	$L__BB0_99;
$L__BB0_96:
	mul.f64 	%fd761, %fd207, 0d3FE45F306DC9C883;
	cvt.rni.s32.f64 	%r487, %fd761;
	cvt.rn.f64.s32 	%fd762, %r487;
	fma.rn.f64 	%fd763, %fd762, 0dBFF921FB54442D18, %fd207;
	fma.rn.f64 	%fd764, %fd762, 0dBC91A62633145C00, %fd763;
	fma.rn.f64 	%fd1257, %fd762, 0dB97B839A252049C0, %fd764;
	setp.ltu.f64 	%p144, %fd208, 0d41E0000000000000;
	@%p144 bra 	$L__BB0_98;
	{ // callseq 18, 0
	.param .b64 param0;
	st.param.f64 	[param0], %fd207;
	.param .align 16 .b8 retval0[16];
	call.uni (retval0), 
	__internal_trig_reduction_slowpathd, 
	(
	param0
	);
	ld.param.f64 	%fd1257, [retval0];
	ld.param.b32 	%r487, [retval0+8];
	} // callseq 18
$L__BB0_98:
	add.s32 	%r488, %r487, 1;
$L__BB0_99:
	setp.lt.s32 	%p145, %r2, 0;
	setp.eq.s32 	%p146, %r3, 1073741824;
	shl.b32 	%r277, %r488, 6;
	cvt.u64.u32 	%rd89, %r277;
	and.b64  	%rd90, %rd89, 64;
	mov.u64 	%rd91, __cudart_sin_cos_coeffs;
	add.s64 	%rd92, %rd91, %rd90;
	mul.rn.f64 	%fd767, %fd1257, %fd1257;
	and.b32  	%r278, %r488, 1;
	setp.eq.b32 	%p148, %r278, 1;
	selp.f64 	%fd768, 0dBDA8FF8320FD8164, 0d3DE5DB65F9785EBA, %p148;
	ld.global.nc.v2.f64 	{%fd769, %fd770}, [%rd92];
	fma.rn.f64 	%fd771, %fd768, %fd767, %fd769;
	fma.rn.f64 	%fd772, %fd771, %fd767, %fd770;
	ld.global.nc.v2.f64 	{%fd773, %fd774}, [%rd92+16];
	fma.rn.f64 	%fd775, %fd772, %fd767, %fd773;
	fma.rn.f64 	%fd776, %fd775, %fd767, %fd774;
	ld.global.nc.v2.f64 	{%fd777, %fd778}, [%rd92+32];
	fma.rn.f64 	%fd779, %fd776, %fd767, %fd777;
	fma.rn.f64 	%fd780, %fd779, %fd767, %fd778;
	fma.rn.f64 	%fd781, %fd780, %fd1257, %fd1257;
	fma.rn.f64 	%fd782, %fd780, %fd767, 0d3FF0000000000000;
	selp.f64 	%fd783, %fd782, %fd781, %p148;
	and.b32  	%r279, %r488, 2;
	setp.eq.s32 	%p149, %r279, 0;
	mov.f64 	%fd784, 0d0000000000000000;
	sub.f64 	%fd785, %fd784, %fd783;
	selp.f64 	%fd786, %fd783, %fd785, %p149;
	mul.f64 	%fd214, %fd2, %fd786;
	add.f64 	%fd787, %fd206, %fd214;
	mul.f64 	%fd215, %fd4, %fd787;
	fma.rn.f64 	%fd216, %fd183, 0d3FE0000000000000, %fd1276;
	mul.f64 	%fd217, %fd4, %fd216;
	fma.rn.f64 	%fd218, %fd199, 0d3FE0000000000000, %fd1277;
	mul.f64 	%fd219, %fd4, %fd218;
	fma.rn.f64 	%fd220, %fd215, 0d3FE0000000000000, %fd1278;
	mul.f64 	%fd221, %fd4, %fd220;
	fma.rn.f64 	%fd222, %fd163, 0d3FE0000000000000, %fd1273;
	{
	.reg .b32 %temp; 
	mov.b64 	{%temp, %r67}, %fd222;
	}
	abs.f64 	%fd223, %fd222;
	{ // callseq 19, 0
	.param .b64 param0;
	st.param.f64 	[param0], %fd223;
	.param .b64 param1;
	st.param.f64 	[param1], 0d4008000000000000;
	.param .b64 retval0;
	call.uni (retval0), 
	__internal_accurate_pow, 
	(
	param0, 
	param1
	);
	ld.param.f64 	%fd788, [retval0];
	} // callseq 19
	setp.lt.s32 	%p150, %r67, 0;
	neg.f64 	%fd790, %fd788;
	selp.f64 	%fd791, %fd790, %fd788, %p146;
	selp.f64 	%fd792, %fd791, %fd788, %p150;
	setp.eq.f64 	%p151, %fd222, 0d0000000000000000;
	selp.b32 	%r280, %r67, 0, %p146;
	or.b32  	%r281, %r280, 2146435072;
	selp.b32 	%r282, %r281, %r280, %p145;
	mov.b32 	%r283, 0;
	mov.b64 	%fd793, {%r283, %r282};
	selp.f64 	%fd1258, %fd793, %fd792, %p151;
	add.f64 	%fd794, %fd222, 0d4008000000000000;
	{
	.reg .b32 %temp; 
	mov.b64 	{%temp, %r284}, %fd794;
	}
	and.b32  	%r285, %r284, 2146435072;
	setp.ne.s32 	%p152, %r285, 2146435072;
	@%p152 bra 	$L__BB0_104;
	setp.num.f64 	%p153, %fd222, %fd222;
	@%p153 bra 	$L__BB0_102;
	mov.f64 	%fd795, 0d4008000000000000;
	add.rn.f64 	%fd1258, %fd222, %fd795;
	bra.uni 	$L__BB0_104;
$L__BB0_102:
	setp.neu.f64 	%p154, %fd223, 0d7FF0000000000000;
	@%p154 bra 	$L__BB0_104;
	selp.b32 	%r286, %r5, %r4, %p1;
	selp.b32 	%r287, %r286, %r4, %p150;
	mov.b32 	%r288, 0;
	mov.b64 	%fd1258, {%r288, %r287};
$L__BB0_104:
	setp.eq.f64 	%p159, %fd222, 0d3FF0000000000000;
	selp.f64 	%fd796, 0d3FF0000000000000, %fd1258, %p159;
	sub.f64 	%fd797, %fd222, %fd796;
	mul.f64 	%fd798, %fd1, %fd216;
	sub.f64 	%fd799, %fd797, %fd798;
	add.f64 	%fd800, %fd182, %fd799;
	mul.f64 	%fd228, %fd4, %fd800;
	fma.rn.f64 	%fd229, %fd165, 0d3FE0000000000000, %fd1274;
	{
	.reg .b32 %temp; 
	mov.b64 	{%temp, %r68}, %fd229;
	}
	abs.f64 	%fd230, %fd229;
	{ // callseq 20, 0
	.param .b64 param0;
	st.param.f64 	[param0], %fd230;
	.param .b64 param1;
	st.param.f64 	[param1], 0d4008000000000000;
	.param .b64 retval0;
	call.uni (retval0), 
	__internal_accurate_pow, 
	(
	param0, 
	param1
	);
	ld.param.f64 	%fd801, [retval0];
	} // callseq 20
	setp.lt.s32 	%p160, %r68, 0;
	neg.f64 	%fd803, %fd801;
	selp.f64 	%fd804, %fd803, %fd801, %p146;
	selp.f64 	%fd805, %fd804, %fd801, %p160;
	setp.eq.f64 	%p161, %fd229, 0d0000000000000000;
	selp.b32 	%r289, %r68, 0, %p146;
	or.b32  	%r290, %r289, 2146435072;
	selp.b32 	%r291, %r290, %r289, %p145;
	mov.b32 	%r292, 0;
	mov.b64 	%fd806, {%r292, %r291};
	selp.f64 	%fd1259, %fd806, %fd805, %p161;
	add.f64 	%fd807, %fd229, 0d4008000000000000;
	{
	.reg .b32 %temp; 
	mov.b64 	{%temp, %r293}, %fd807;
	}
	and.b32  	%r294, %r293, 2146435072;
	setp.ne.s32 	%p162, %r294, 2146435072;
	@%p162 bra 	$L__BB0_109;
	setp.num.f64 	%p163, %fd229, %fd229;
	@%p163 bra 	$L__BB0_107;
	mov.f64 	%fd808, 0d4008000000000000;
	add.rn.f64 	%fd1259, %fd229, %fd808;
	bra.uni 	$L__BB0_109;
$L__BB0_107:
	setp.neu.f64 	%p164, %fd230, 0d7FF0000000000000;
	@%p164 bra 	$L__BB0_109;
	selp.b32 	%r295, %r5, %r4, %p1;
	selp.b32 	%r296, %r295, %r4, %p160;
	mov.b32 	%r297, 0;
	mov.b64 	%fd1259, {%r297, %r296};
$L__BB0_109:
	setp.lt.s32 	%p166, %r2, 0;
	setp.eq.s32 	%p167, %r3, 1073741824;
	setp.eq.f64 	%p169, %fd229, 0d3FF0000000000000;
	selp.f64 	%fd809, 0d3FF0000000000000, %fd1259, %p169;
	sub.f64 	%fd810, %fd229, %fd809;
	mul.f64 	%fd811, %fd1, %fd218;
	sub.f64 	%fd812, %fd810, %fd811;
	add.f64 	%fd813, %fd198, %fd812;
	mul.f64 	%fd235, %fd4, %fd813;
	fma.rn.f64 	%fd236, %fd167, 0d3FE0000000000000, %fd1275;
	{
	.reg .b32 %temp; 
	mov.b64 	{%temp, %r69}, %fd236;
	}
	abs.f64 	%fd237, %fd236;
	{ // callseq 21, 0
	.param .b64 param0;
	st.param.f64 	[param0], %fd237;
	.param .b64 param1;
	st.param.f64 	[param1], 0d4008000000000000;
	.param .b64 retval0;
	call.uni (retval0), 
	__internal_accurate_pow, 
	(
	param0, 
	param1
	);
	ld.param.f64 	%fd814, [retval0];
	} // callseq 21
	setp.lt.s32 	%p170, %r69, 0;
	neg.f64 	%fd816, %fd814;
	selp.f64 	%fd817, %fd816, %fd814, %p167;
	selp.f64 	%fd818, %fd817, %fd814, %p170;
	setp.eq.f64 	%p171, %fd236, 0d0000000000000000;
	selp.b32 	%r298, %r69, 0, %p167;
	or.b32  	%r299, %r298, 2146435072;
	selp.b32 	%r300, %r299, %r298, %p166;
	mov.b32 	%r301, 0;
	mov.b64 	%fd819, {%r301, %r300};
	selp.f64 	%fd1260, %fd819, %fd818, %p171;
	add.f64 	%fd820, %fd236, 0d4008000000000000;
	{
	.reg .b32 %temp; 
	mov.b64 	{%temp, %r302}, %fd820;
	}
	and.b32  	%r303, %r302, 2146435072;
	setp.ne.s32 	%p172, %r303, 2146435072;
	@%p172 bra 	$L__BB0_114;
	setp.num.f64 	%p173, %fd236, %fd236;
	@%p173 bra 	$L__BB0_112;
	mov.f64 	%fd821, 0d4008000000000000;
	add.rn.f64 	%fd1260, %fd236, %fd821;
	bra.uni 	$L__BB0_114;
$L__BB0_112:
	setp.neu.f64 	%p174, %fd237, 0d7FF0000000000000;
	@%p174 bra 	$L__BB0_114;
	selp.b32 	%r304, %r5, %r4, %p1;
	selp.b32 	%r305, %r304, %r4, %p170;
	mov.b32 	%r306, 0;
	mov.b64 	%fd1260, {%r306, %r305};
$L__BB0_114:
	setp.eq.f64 	%p179, %fd236, 0d3FF0000000000000;
	selp.f64 	%fd822, 0d3FF0000000000000, %fd1260, %p179;
	sub.f64 	%fd823, %fd236, %fd822;
	mul.f64 	%fd824, %fd1, %fd220;
	sub.f64 	%fd825, %fd823, %fd824;
	add.f64 	%fd826, %fd214, %fd825;
	mul.f64 	%fd242, %fd4, %fd826;
	add.f64 	%fd243, %fd1276, %fd228;
	add.f64 	%fd244, %fd1277, %fd235;
	add.f64 	%fd245, %fd1278, %fd242;
	add.f64 	%fd246, %fd1273, %fd217;
	{
	.reg .b32 %temp; 
	mov.b64 	{%temp, %r70}, %fd246;
	}
	abs.f64 	%fd247, %fd246;
	{ // callseq 22, 0
	.param .b64 param0;
	st.param.f64 	[param0], %fd247;
	.param .b64 param1;
	st.param.f64 	[param1], 0d4008000000000000;
	.param .b64 retval0;
	call.uni (retval0), 
	__internal_accurate_pow, 
	(
	param0, 
	param1
	);
	ld.param.f64 	%fd827, [retval0];
	} // callseq 22
	setp.lt.s32 	%p180, %r70, 0;
	neg.f64 	%fd829, %fd827;
	selp.f64 	%fd830, %fd829, %fd827, %p167;
	selp.f64 	%fd831, %fd830, %fd827, %p180;
	setp.eq.f64 	%p181, %fd246, 0d0000000000000000;
	selp.b32 	%r307, %r70, 0, %p167;
	or.b32  	%r308, %r307, 2146435072;
	selp.b32 	%r309, %r308, %r307, %p166;
	mov.b32 	%r310, 0;
	mov.b64 	%fd832, {%r310, %r309};
	selp.f64 	%fd1261, %fd832, %fd831, %p181;
	add.f64 	%fd833, %fd246, 0d4008000000000000;
	{
	.reg .b32 %temp; 
	mov.b64 	{%temp, %r311}, %fd833;
	}
	and.b32  	%r312, %r311, 2146435072;
	setp.ne.s32 	%p182, %r312, 2146435072;
	@%p182 bra 	$L__BB0_119;
	setp.num.f64 	%p183, %fd246, %fd246;
	@%p183 bra 	$L__BB0_117;
	mov.f64 	%fd834, 0d4008000000000000;
	add.rn.f64 	%fd1261, %fd246, %fd834;
	bra.uni 	$L__BB0_119;
$L__BB0_117:
	setp.neu.f64 	%p184, %fd247, 0d7FF0000000000000;
	@%p184 bra 	$L__BB0_119;
	selp.b32 	%r313, %r5, %r4, %p1;
	selp.b32 	%r314, %r313, %r4, %p180;
	mov.b32 	%r315, 0;
	mov.b64 	%fd1261, {%r315, %r314};
$L__BB0_119:
	setp.eq.f64 	%p186, %fd246, 0d3FF0000000000000;
	selp.f64 	%fd835, 0d3FF0000000000000, %fd1261, %p186;
	sub.f64 	%fd836, %fd246, %fd835;
	mul.f64 	%fd837, %fd1, %fd243;
	sub.f64 	%fd252, %fd836, %fd837;
	add.f64 	%fd838, %fd4, %fd1279;
	mul.f64 	%fd253, %fd3, %fd838;
	abs.f64 	%fd254, %fd253;
	setp.neu.f64 	%p187, %fd254, 0d7FF0000000000000;
	@%p187 bra 	$L__BB0_121;
	mov.f64 	%fd844, 0d0000000000000000;
	mul.rn.f64 	%fd1263, %fd253, %fd844;
	mov.b32 	%r490, 1;
	bra.uni 	$L__BB0_124;
$L__BB0_121:
	mul.f64 	%fd839, %fd253, 0d3FE45F306DC9C883;
	cvt.rni.s32.f64 	%r489, %fd839;
	cvt.rn.f64.s32 	%fd840, %r489;
	fma.rn.f64 	%fd841, %fd840, 0dBFF921FB54442D18, %fd253;
	fma.rn.f64 	%fd842, %fd840, 0dBC91A62633145C00, %fd841;
	fma.rn.f64 	%fd1263, %fd840, 0dB97B839A252049C0, %fd842;
	setp.ltu.f64 	%p188, %fd254, 0d41E0000000000000;
	@%p188 bra 	$L__BB0_123;
	{ // callseq 23, 0
	.param .b64 param0;
	st.param.f64 	[param0], %fd253;
	.param .align 16 .b8 retval0[16];
	call.uni (retval0), 
	__internal_trig_reduction_slowpathd, 
	(
	param0
	);
	ld.param.f64 	%fd1263, [retval0];
	ld.param.b32 	%r489, [retval0+8];
	} // callseq 23
$L__BB0_123:
	add.s32 	%r490, %r489, 1;
$L__BB0_124:
	setp.lt.s32 	%p189, %r2, 0;
	setp.eq.s32 	%p190, %r3, 1073741824;
	shl.b32 	%r318, %r490, 6;
	cvt.u64.u32 	%rd93, %r318;
	and.b64  	%rd94, %rd93, 64;
	mov.u64 	%rd95, __cudart_sin_cos_coeffs;
	add.s64 	%rd96, %rd95, %rd94;
	mul.rn.f64 	%fd845, %fd1263, %fd1263;
	and.b32  	%r319, %r490, 1;
	setp.eq.b32 	%p192, %r319, 1;
	selp.f64 	%fd846, 0dBDA8FF8320FD8164, 0d3DE5DB65F9785EBA, %p192;
	ld.global.nc.v2.f64 	{%fd847, %fd848}, [%rd96];
	fma.rn.f64 	%fd849, %fd846, %fd845, %fd847;
	fma.rn.f64 	%fd850, %fd849, %fd845, %fd848;
	ld.global.nc.v2.f64 	{%fd851, %fd852}, [%rd96+16];
	fma.rn.f64 	%fd853, %fd850, %fd845, %fd851;
	fma.rn.f64 	%fd854, %fd853, %fd845, %fd852;
	ld.global.nc.v2.f64 	{%fd855, %fd856}, [%rd96+32];
	fma.rn.f64 	%fd857, %fd854, %fd845, %fd855;
	fma.rn.f64 	%fd858, %fd857, %fd845, %fd856;
	fma.rn.f64 	%fd859, %fd858, %fd1263, %fd1263;
	fma.rn.f64 	%fd860, %fd858, %fd845, 0d3FF0000000000000;
	selp.f64 	%fd861, %fd860, %fd859, %p192;
	and.b32  	%r320, %r490, 2;
	setp.eq.s32 	%p193, %r320, 0;
	mov.f64 	%fd862, 0d0000000000000000;
	sub.f64 	%fd863, %fd862, %fd861;
	selp.f64 	%fd864, %fd861, %fd863, %p193;
	fma.rn.f64 	%fd260, %fd2, %fd864, %fd252;
	add.f64 	%fd261, %fd1274, %fd219;
	{
	.reg .b32 %temp; 
	mov.b64 	{%temp, %r76}, %fd261;
	}
	abs.f64 	%fd262, %fd261;
	{ // callseq 24, 0
	.param .b64 param0;
	st.param.f64 	[param0], %fd262;
	.param .b64 param1;
	st.param.f64 	[param1], 0d4008000000000000;
	.param .b64 retval0;
	call.uni (retval0), 
	__internal_accurate_pow, 
	(
	param0, 
	param1
	);
	ld.param.f64 	%fd865, [retval0];
	} // callseq 24
	setp.lt.s32 	%p194, %r76, 0;
	neg.f64 	%fd867, %fd865;
	selp.f64 	%fd868, %fd867, %fd865, %p190;
	selp.f64 	%fd869, %fd868, %fd865, %p194;
	setp.eq.f64 	%p195, %fd261, 0d0000000000000000;
	selp.b32 	%r321, %r76, 0, %p190;
	or.b32  	%r322, %r321, 2146435072;
	selp.b32 	%r323, %r322, %r321, %p189;
	mov.b32 	%r324, 0;
	mov.b64 	%fd870, {%r324, %r323};
	selp.f64 	%fd1264, %fd870, %fd869, %p195;
	add.f64 	%fd871, %fd261, 0d4008000000000000;
	{
	.reg .b32 %temp; 
	mov.b64 	{%temp, %r325}, %fd871;
	}
	and.b32  	%r326, %r325, 2146435072;
	setp.ne.s32 	%p196, %r326, 2146435072;
	@%p196 bra 	$L__BB0_129;
	setp.num.f64 	%p197, %fd261, %fd261;
	@%p197 bra 	$L__BB0_127;
	mov.f64 	%fd872, 0d4008000000000000;
	add.rn.f64 	%fd1264, %fd261, %fd872;
	bra.uni 	$L__BB0_129;
$L__BB0_127:
	setp.neu.f64 	%p198, %fd262, 0d7FF0000000000000;
	@%p198 bra 	$L__BB0_129;
	selp.b32 	%r327, %r5, %r4, %p1;
	selp.b32 	%r328, %r327, %r4, %p194;
	mov.b32 	%r329, 0;
	mov.b64 	%fd1264, {%r329, %r328};
$L__BB0_129:
	setp.eq.f64 	%p200, %fd261, 0d3FF0000000000000;
	selp.f64 	%fd873, 0d3FF0000000000000, %fd1264, %p200;
	sub.f64 	%fd874, %fd261, %fd873;
	mul.f64 	%fd875, %fd1, %fd244;
	sub.f64 	%fd267, %fd874, %fd875;
	add.f64 	%fd876, %fd4, %fd1280;
	mul.f64 	%fd268, %fd3, %fd876;
	abs.f64 	%fd269, %fd268;
	setp.neu.f64 	%p201, %fd269, 0d7FF0000000000000;
	@%p201 bra 	$L__BB0_131;
	mov.f64 	%fd882, 0d0000000000000000;
	mul.rn.f64 	%fd1266, %fd268, %fd882;
	mov.b32 	%r492, 1;
	bra.uni 	$L__BB0_134;
$L__BB0_131:
	mul.f64 	%fd877, %fd268, 0d3FE45F306DC9C883;
	cvt.rni.s32.f64 	%r491, %fd877;
	cvt.rn.f64.s32 	%fd878, %r491;
	fma.rn.f64 	%fd879, %fd878, 0dBFF921FB54442D18, %fd268;
	fma.rn.f64 	%fd880, %fd878, 0dBC91A62633145C00, %fd879;
	fma.rn.f64 	%fd1266, %fd878, 0dB97B839A252049C0, %fd880;
	setp.ltu.f64 	%p202, %fd269, 0d41E0000000000000;
	@%p202 bra 	$L__BB0_133;
	{ // callseq 25, 0
	.param .b64 param0;
	st.param.f64 	[param0], %fd268;
	.param .align 16 .b8 retval0[16];
	call.uni (retval0), 
	__internal_trig_reduction_slowpathd, 
	(
	param0
	);
	ld.param.f64 	%fd1266, [retval0];
	ld.param.b32 	%r491, [retval0+8];
	} // callseq 25
$L__BB0_133:
	add.s32 	%r492, %r491, 1;
$L__BB0_134:
	shl.b32 	%r332, %r492, 6;
	cvt.u64.u32 	%rd97, %r332;
	and.b64  	%rd98, %rd97, 64;
	mov.u64 	%rd99, __cudart_sin_cos_coeffs;
	add.s64 	%rd100, %rd99, %rd98;
	mul.rn.f64 	%fd883, %fd1266, %fd1266;
	and.b32  	%r333, %r492, 1;
	setp.eq.b32 	%p206, %r333, 1;
	selp.f64 	%fd884, 0dBDA8FF8320FD8164, 0d3DE5DB65F9785EBA, %p206;
	ld.global.nc.v2.f64 	{%fd885, %fd886}, [%rd100];
	fma.rn.f64 	%fd887, %fd884, %fd883, %fd885;
	fma.rn.f64 	%fd888, %fd887, %fd883, %fd886;
	ld.global.nc.v2.f64 	{%fd889, %fd890}, [%rd100+16];
	fma.rn.f64 	%fd891, %fd888, %fd883, %fd889;
	fma.rn.f64 	%fd892, %fd891, %fd883, %fd890;
	ld.global.nc.v2.f64 	{%fd893, %fd894}, [%rd100+32];
	fma.rn.f64 	%fd895, %fd892, %fd883, %fd893;
	fma.rn.f64 	%fd896, %fd895, %fd883, %fd894;
	fma.rn.f64 	%fd897, %fd896, %fd1266, %fd1266;
	fma.rn.f64 	%fd898, %fd896, %fd883, 0d3FF0000000000000;
	selp.f64 	%fd899, %fd898, %fd897, %p206;
	and.b32  	%r334, %r492, 2;
	setp.eq.s32 	%p207, %r334, 0;
	mov.f64 	%fd900, 0d0000000000000000;
	sub.f64 	%fd901, %fd900, %fd899;
	selp.f64 	%fd902, %fd899, %fd901, %p207;
	fma.rn.f64 	%fd275, %fd2, %fd902, %fd267;
	add.f64 	%fd276, %fd1275, %fd221;
	{
	.reg .b32 %temp; 
	mov.b64 	{%temp, %r82}, %fd276;
	}
	abs.f64 	%fd277, %fd276;
	{ // callseq 26, 0
	.param .b64 param0;
	st.param.f64 	[param0], %fd277;
	.param .b64 param1;
	st.param.f64 	[param1], 0d4008000000000000;
	.param .b64 retval0;
	call.uni (retval0), 
	__internal_accurate_pow, 
	(
	param0, 
	param1
	);
	ld.param.f64 	%fd903, [retval0];
	} // callseq 26
	setp.lt.s32 	%p208, %r82, 0;
	neg.f64 	%fd905, %fd903;
	selp.f64 	%fd906, %fd905, %fd903, %p190;
	selp.f64 	%fd907, %fd906, %fd903, %p208;
	setp.eq.f64 	%p209, %fd276, 0d0000000000000000;
	selp.b32 	%r335, %r82, 0, %p190;
	or.b32  	%r336, %r335, 2146435072;
	selp.b32 	%r337, %r336, %r335, %p189;
	mov.b32 	%r338, 0;
	mov.b64 	%fd908, {%r338, %r337};
	selp.f64 	%fd1267, %fd908, %fd907, %p209;
	add.f64 	%fd909, %fd276, 0d4008000000000000;
	{
	.reg .b32 %temp; 
	mov.b64 	{%temp, %r339}, %fd909;
	}
	and.b32  	%r340, %r339, 2146435072;
	setp.ne.s32 	%p210, %r340, 2146435072;
	@%p210 bra 	$L__BB0_139;
	setp.num.f64 	%p211, %fd276, %fd276;
	@%p211 bra 	$L__BB0_137;
	mov.f64 	%fd910, 0d4008000000000000;
	add.rn.f64 	%fd1267, %fd276, %fd910;
	bra.uni 	$L__BB0_139;
$L__BB0_137:
	setp.neu.f64 	%p212, %fd277, 0d7FF0000000000000;
	@%p212 bra 	$L__BB0_139;
	selp.b32 	%r341, %r5, %r4, %p1;
	selp.b32 	%r342, %r341, %r4, %p208;
	mov.b32 	%r343, 0;
	mov.b64 	%fd1267, {%r343, %r342};
$L__BB0_139:
	setp.eq.f64 	%p214, %fd276, 0d3FF0000000000000;
	selp.f64 	%fd911, 0d3FF0000000000000, %fd1267, %p214;
	sub.f64 	%fd912, %fd276, %fd911;
	mul.f64 	%fd913, %fd1, %fd245;
	sub.f64 	%fd282, %fd912, %fd913;
	add.f64 	%fd914, %fd4, %fd1281;
	mul.f64 	%fd283, %fd3, %fd914;
	abs.f64 	%fd284, %fd283;
	setp.neu.f64 	%p215, %fd284, 0d7FF0000000000000;
	@%p215 bra 	$L__BB0_141;
	mov.f64 	%fd920, 0d0000000000000000;
	mul.rn.f64 	%fd1269, %fd283, %fd920;
	mov.b32 	%r494, 1;
	bra.uni 	$L__BB0_144;
$L__BB0_141:
	mul.f64 	%fd915, %fd283, 0d3FE45F306DC9C883;
	cvt.rni.s32.f64 	%r493, %fd915;
	cvt.rn.f64.s32 	%fd916, %r493;
	fma.rn.f64 	%fd917, %fd916, 0dBFF921FB54442D18, %fd283;
	fma.rn.f64 	%fd918, %fd916, 0dBC91A62633145C00, %fd917;
	fma.rn.f64 	%fd1269, %fd916, 0dB97B839A252049C0, %fd918;
	setp.ltu.f64 	%p216, %fd284, 0d41E0000000000000;
	@%p216 bra 	$L__BB0_143;
	{ // callseq 27, 0
	.param .b64 param0;
	st.param.f64 	[param0], %fd283;
	.param .align 16 .b8 retval0[16];
	call.uni (retval0), 
	__internal_trig_reduction_slowpathd, 
	(
	param0
	);
	ld.param.f64 	%fd1269, [retval0];
	ld.param.b32 	%r493, [retval0+8];
	} // callseq 27
$L__BB0_143:
	add.s32 	%r494, %r493, 1;
$L__BB0_144:
	shl.b32 	%r346, %r494, 6;
	cvt.u64.u32 	%rd101, %r346;
	and.b64  	%rd102, %rd101, 64;
	mov.u64 	%rd103, __cudart_sin_cos_coeffs;
	add.s64 	%rd104, %rd103, %rd102;
	mul.rn.f64 	%fd921, %fd1269, %fd1269;
	and.b32  	%r347, %r494, 1;
	setp.eq.b32 	%p217, %r347, 1;
	selp.f64 	%fd922, 0dBDA8FF8320FD8164, 0d3DE5DB65F9785EBA, %p217;
	ld.global.nc.v2.f64 	{%fd923, %fd924}, [%rd104];
	fma.rn.f64 	%fd925, %fd922, %fd921, %fd923;
	fma.rn.f64 	%fd926, %fd925, %fd921, %fd924;
	ld.global.nc.v2.f64 	{%fd927, %fd928}, [%rd104+16];
	fma.rn.f64 	%fd929, %fd926, %fd921, %fd927;
	fma.rn.f64 	%fd930, %fd929, %fd921, %fd928;
	ld.global.nc.v2.f64 	{%fd931, %fd932}, [%rd104+32];
	fma.rn.f64 	%fd933, %fd930, %fd921, %fd931;
	fma.rn.f64 	%fd934, %fd933, %fd921, %fd932;
	fma.rn.f64 	%fd935, %fd934, %fd1269, %fd1269;
	fma.rn.f64 	%fd936, %fd934, %fd921, 0d3FF0000000000000;
	selp.f64 	%fd937, %fd936, %fd935, %p217;
	and.b32  	%r348, %r494, 2;
	setp.eq.s32 	%p218, %r348, 0;
	mov.f64 	%fd938, 0d0000000000000000;
	sub.f64 	%fd939, %fd938, %fd937;
	selp.f64 	%fd940, %fd937, %fd939, %p218;
	fma.rn.f64 	%fd941, %fd2, %fd940, %fd282;
	add.f64 	%fd942, %fd75, %fd75;
	fma.rn.f64 	%fd943, %fd4, %fd1271, %fd942;
	fma.rn.f64 	%fd944, %fd93, 0d4000000000000000, %fd943;
	add.f64 	%fd945, %fd1271, %fd100;
	fma.rn.f64 	%fd946, %fd4, %fd945, %fd944;
	fma.rn.f64 	%fd947, %fd91, 0d4000000000000000, %fd73;
	fma.rn.f64 	%fd948, %fd100, 0d4000000000000000, %fd947;
	fma.rn.f64 	%fd949, %fd4, %fd116, %fd948;
	add.f64 	%fd950, %fd163, %fd163;
	fma.rn.f64 	%fd951, %fd4, %fd1276, %fd950;
	fma.rn.f64 	%fd952, %fd217, 0d4000000000000000, %fd951;
	fma.rn.f64 	%fd953, %fd4, %fd243, %fd952;
	fma.rn.f64 	%fd954, %fd165, 0d4000000000000000, %fd118;
	fma.rn.f64 	%fd955, %fd219, 0d4000000000000000, %fd954;
	fma.rn.f64 	%fd956, %fd4, %fd244, %fd955;
	add.f64 	%fd957, %fd167, %fd167;
	fma.rn.f64 	%fd958, %fd4, %fd1278, %fd957;
	fma.rn.f64 	%fd959, %fd221, 0d4000000000000000, %fd958;
	fma.rn.f64 	%fd960, %fd4, %fd245, %fd959;
	fma.rn.f64 	%fd961, %fd183, 0d4000000000000000, %fd133;
	fma.rn.f64 	%fd962, %fd228, 0d4000000000000000, %fd961;
	fma.rn.f64 	%fd963, %fd4, %fd260, %fd962;
	fma.rn.f64 	%fd964, %fd199, 0d4000000000000000, %fd147;
	fma.rn.f64 	%fd965, %fd235, 0d4000000000000000, %fd964;
	fma.rn.f64 	%fd966, %fd4, %fd275, %fd965;
	fma.rn.f64 	%fd967, %fd215, 0d4000000000000000, %fd161;
	fma.rn.f64 	%fd968, %fd242, 0d4000000000000000, %fd967;
	fma.rn.f64 	%fd969, %fd4, %fd941, %fd968;
	fma.rn.f64 	%fd1270, %fd946, 0d3FC5555555555555, %fd1270;
	fma.rn.f64 	%fd1271, %fd949, 0d3FC5555555555555, %fd1271;
	add.f64 	%fd1272, %fd18, %fd1272;
	fma.rn.f64 	%fd1273, %fd953, 0d3FC5555555555555, %fd1273;
	fma.rn.f64 	%fd1274, %fd956, 0d3FC5555555555555, %fd1274;
	fma.rn.f64 	%fd1275, %fd960, 0d3FC5555555555555, %fd1275;
	fma.rn.f64 	%fd1276, %fd963, 0d3FC5555555555555, %fd1276;
	fma.rn.f64 	%fd1277, %fd966, 0d3FC5555555555555, %fd1277;
	fma.rn.f64 	%fd1278, %fd969, 0d3FC5555555555555, %fd1278;
	add.f64 	%fd1279, %fd18, %fd1279;
	add.f64 	%fd1280, %fd18, %fd1280;
	add.f64 	%fd1281, %fd18, %fd1281;
	add.s32 	%r470, %r470, 1;
	setp.ne.s32 	%p219, %r470, 0;
	@%p219 bra 	$L__BB0_4;
$L__BB0_145:
	or.b32  	%r89, %r8, -2147483648;
	setp.lt.s32 	%p220, %r6, 0;
	setp.eq.s32 	%p221, %r7, 1062207488;
	sub.f64 	%fd314, %fd1270, %fd1273;
	sub.f64 	%fd315, %fd1271, %fd1276;
	sub.f64 	%fd316, %fd1272, %fd1279;
	{
	.reg .b32 %temp; 
	mov.b64 	{%temp, %r90}, %fd314;
	}
	abs.f64 	%fd317, %fd314;
	{ // callseq 28, 0
	.param .b64 param0;
	st.param.f64 	[param0], %fd317;
	.param .b64 param1;
	st.param.f64 	[param1], 0d4000000000000000;
	.param .b64 retval0;
	call.uni (retval0), 
	__internal_accurate_pow, 
	(
	param0, 
	param1
	);
	ld.param.f64 	%fd970, [retval0];
	} // callseq 28
	setp.lt.s32 	%p223, %r90, 0;
	neg.f64 	%fd972, %fd970;
	selp.f64 	%fd973, %fd972, %fd970, %p221;
	selp.f64 	%fd974, %fd973, %fd970, %p223;
	setp.eq.f64 	%p224, %fd314, 0d0000000000000000;
	selp.b32 	%r349, %r90, 0, %p221;
	or.b32  	%r350, %r349, 2146435072;
	selp.b32 	%r351, %r350, %r349, %p220;
	mov.b32 	%r352, 0;
	mov.b64 	%fd975, {%r352, %r351};
	selp.f64 	%fd1282, %fd975, %fd974, %p224;
	add.f64 	%fd976, %fd314, 0d4000000000000000;
	{
	.reg .b32 %temp; 
	mov.b64 	{%temp, %r353}, %fd976;
	}
	and.b32  	%r354, %r353, 2146435072;
	setp.ne.s32 	%p225, %r354, 2146435072;
	@%p225 bra 	$L__BB0_150;
	setp.num.f64 	%p226, %fd314, %fd314;
	@%p226 bra 	$L__BB0_148;
	mov.f64 	%fd977, 0d4000000000000000;
	add.rn.f64 	%fd1282, %fd314, %fd977;
	bra.uni 	$L__BB0_150;
$L__BB0_148:
	setp.neu.f64 	%p227, %fd317, 0d7FF0000000000000;
	@%p227 bra 	$L__BB0_150;
	selp.b32 	%r355, %r89, %r8, %p2;
	selp.b32 	%r356, %r355, %r8, %p223;
	mov.b32 	%r357, 0;
	mov.b64 	%fd1282, {%r357, %r356};
$L__BB0_150:
	{
	.reg .b32 %temp; 
	mov.b64 	{%temp, %r91}, %fd315;
	}
	abs.f64 	%fd322, %fd315;
	{ // callseq 29, 0
	.param .b64 param0;
	st.param.f64 	[param0], %fd322;
	.param .b64 param1;
	st.param.f64 	[param1], 0d4000000000000000;
	.param .b64 retval0;
	call.uni (retval0), 
	__internal_accurate_pow, 
	(
	param0, 
	param1
	);
	ld.param.f64 	%fd978, [retval0];
	} // callseq 29
	setp.lt.s32 	%p232, %r91, 0;
	neg.f64 	%fd980, %fd978;
	selp.f64 	%fd981, %fd980, %fd978, %p221;
	selp.f64 	%fd982, %fd981, %fd978, %p232;
	setp.eq.f64 	%p233, %fd315, 0d0000000000000000;
	selp.b32 	%r358, %r91, 0, %p221;
	or.b32  	%r359, %r358, 2146435072;
	selp.b32 	%r360, %r359, %r358, %p220;
	mov.b32 	%r361, 0;
	mov.b64 	%fd983, {%r361, %r360};
	selp.f64 	%fd1283, %fd983, %fd982, %p233;
	add.f64 	%fd984, %fd315, 0d4000000000000000;
	{
	.reg .b32 %temp; 
	mov.b64 	{%temp, %r362}, %fd984;
	}
	and.b32  	%r363, %r362, 2146435072;
	setp.ne.s32 	%p234, %r363, 2146435072;
	@%p234 bra 	$L__BB0_155;
	setp.num.f64 	%p235, %fd315, %fd315;
	@%p235 bra 	$L__BB0_153;
	mov.f64 	%fd985, 0d4000000000000000;
	add.rn.f64 	%fd1283, %fd315, %fd985;
	bra.uni 	$L__BB0_155;
$L__BB0_153:
	setp.neu.f64 	%p236, %fd322, 0d7FF0000000000000;
	@%p236 bra 	$L__BB0_155;
	selp.b32 	%r364, %r89, %r8, %p2;
	selp.b32 	%r365, %r364, %r8, %p232;
	mov.b32 	%r366, 0;
	mov.b64 	%fd1283, {%r366, %r365};
$L__BB0_155:
	setp.lt.s32 	%p238, %r6, 0;
	setp.eq.s32 	%p239, %r7, 1062207488;
	setp.eq.f64 	%p241, %fd315, 0d3FF0000000000000;
	selp.f64 	%fd986, 0d3FF0000000000000, %fd1283, %p241;
	setp.eq.f64 	%p242, %fd314, 0d3FF0000000000000;
	selp.f64 	%fd987, 0d3FF0000000000000, %fd1282, %p242;
	add.f64 	%fd327, %fd987, %fd986;
	{
	.reg .b32 %temp; 
	mov.b64 	{%temp, %r92}, %fd316;
	}
	abs.f64 	%fd328, %fd316;
	{ // callseq 30, 0
	.param .b64 param0;
	st.param.f64 	[param0], %fd328;
	.param .b64 param1;
	st.param.f64 	[param1], 0d4000000000000000;
	.param .b64 retval0;
	call.uni (retval0), 
	__internal_accurate_pow, 
	(
	param0, 
	param1
	);
	ld.param.f64 	%fd988, [retval0];
	} // callseq 30
	setp.lt.s32 	%p243, %r92, 0;
	neg.f64 	%fd990, %fd988;
	selp.f64 	%fd991, %fd990, %fd988, %p239;
	selp.f64 	%fd992, %fd991, %fd988, %p243;
	setp.eq.f64 	%p244, %fd316, 0d0000000000000000;
	selp.b32 	%r367, %r92, 0, %p239;
	or.b32  	%r368, %r367, 2146435072;
	selp.b32 	%r369, %r368, %r367, %p238;
	mov.b32 	%r370, 0;
	mov.b64 	%fd993, {%r370, %r369};
	selp.f64 	%fd1284, %fd993, %fd992, %p244;
	add.f64 	%fd994, %fd316, 0d4000000000000000;
	{
	.reg .b32 %temp; 
	mov.b64 	{%temp, %r371}, %fd994;
	}
	and.b32  	%r372, %r371, 2146435072;
	setp.ne.s32 	%p245, %r372, 2146435072;
	@%p245 bra 	$L__BB0_160;
	setp.num.f64 	%p246, %fd316, %fd316;
	@%p246 bra 	$L__BB0_158;
	mov.f64 	%fd995, 0d4000000000000000;
	add.rn.f64 	%fd1284, %fd316, %fd995;
	bra.uni 	$L__BB0_160;
$L__BB0_158:
	setp.neu.f64 	%p247, %fd328, 0d7FF0000000000000;
	@%p247 bra 	$L__BB0_160;
	selp.b32 	%r373, %r89, %r8, %p2;
	selp.b32 	%r374, %r373, %r8, %p243;
	mov.b32 	%r375, 0;
	mov.b64 	%fd1284, {%r375, %r374};
$L__BB0_160:
	sub.f64 	%fd996, %fd1270, %fd1274;
	sub.f64 	%fd997, %fd1271, %fd1277;
	sub.f64 	%fd998, %fd1272, %fd1280;
	setp.eq.f64 	%p252, %fd316, 0d3FF0000000000000;
	selp.f64 	%fd999, 0d3FF0000000000000, %fd1284, %p252;
	add.f64 	%fd1000, %fd327, %fd999;
	sqrt.rn.f64 	%fd333, %fd1000;
	div.rn.f64 	%fd334, %fd314, %fd333;
	div.rn.f64 	%fd335, %fd315, %fd333;
	div.rn.f64 	%fd336, %fd316, %fd333;
	mul.f64 	%fd1001, %fd997, %fd335;
	fma.rn.f64 	%fd1002, %fd996, %fd334, %fd1001;
	fma.rn.f64 	%fd1003, %fd998, %fd336, %fd1002;
	mul.f64 	%fd1004, %fd335, %fd335;
	fma.rn.f64 	%fd1005, %fd334, %fd334, %fd1004;
	fma.rn.f64 	%fd337, %fd336, %fd336, %fd1005;
	div.rn.f64 	%fd1006, %fd1003, %fd337;
	mul.f64 	%fd1007, %fd334, %fd1006;
	sub.f64 	%fd338, %fd996, %fd1007;
	mul.f64 	%fd1008, %fd335, %fd1006;
	sub.f64 	%fd339, %fd997, %fd1008;
	mul.f64 	%fd1009, %fd336, %fd1006;
	sub.f64 	%fd340, %fd998, %fd1009;
	{
	.reg .b32 %temp; 
	mov.b64 	{%temp, %r93}, %fd338;
	}
	abs.f64 	%fd341, %fd338;
	{ // callseq 31, 0
	.param .b64 param0;
	st.param.f64 	[param0], %fd341;
	.param .b64 param1;
	st.param.f64 	[param1], 0d4000000000000000;
	.param .b64 retval0;
	call.uni (retval0), 
	__internal_accurate_pow, 
	(
	param0, 
	param1
	);
	ld.param.f64 	%fd1010, [retval0];
	} // callseq 31
	setp.lt.s32 	%p253, %r93, 0;
	neg.f64 	%fd1012, %fd1010;
	selp.f64 	%fd1013, %fd1012, %fd1010, %p239;
	selp.f64 	%fd1014, %fd1013, %fd1010, %p253;
	setp.eq.f64 	%p254, %fd338, 0d0000000000000000;
	selp.b32 	%r376, %r93, 0, %p239;
	or.b32  	%r377, %r376, 2146435072;
	selp.b32 	%r378, %r377, %r376, %p238;
	mov.b32 	%r379, 0;
	mov.b64 	%fd1015, {%r379, %r378};
	selp.f64 	%fd1285, %fd1015, %fd1014, %p254;
	add.f64 	%fd1016, %fd338, 0d4000000000000000;
	{
	.reg .b32 %temp; 
	mov.b64 	{%temp, %r380}, %fd1016;
	}
	and.b32  	%r381, %r380, 2146435072;
	setp.ne.s32 	%p255, %r381, 2146435072;
	@%p255 bra 	$L__BB0_165;
	setp.num.f64 	%p256, %fd338, %fd338;
	@%p256 bra 	$L__BB0_163;
	mov.f64 	%fd1017, 0d4000000000000000;
	add.rn.f64 	%fd1285, %fd338, %fd1017;
	bra.uni 	$L__BB0_165;
$L__BB0_163:
	setp.neu.f64 	%p257, %fd341, 0d7FF0000000000000;
	@%p257 bra 	$L__BB0_165;
	selp.b32 	%r382, %r89, %r8, %p2;
	selp.b32 	%r383, %r382, %r8, %p253;
	mov.b32 	%r384, 0;
	mov.b64 	%fd1285, {%r384, %r383};
$L__BB0_165:
	setp.lt.s32 	%p259, %r6, 0;
	setp.eq.s32 	%p260, %r7, 1062207488;
	{
	.reg .b32 %temp; 
	mov.b64 	{%temp, %r94}, %fd339;
	}
	abs.f64 	%fd346, %fd339;
	{ // callseq 32, 0
	.param .b64 param0;
	st.param.f64 	[param0], %fd346;
	.param .b64 param1;
	st.param.f64 	[param1], 0d4000000000000000;
	.param .b64 retval0;
	call.uni (retval0), 
	__internal_accurate_pow, 
	(
	param0, 
	param1
	);
	ld.param.f64 	%fd1018, [retval0];
	} // callseq 32
	setp.lt.s32 	%p262, %r94, 0;
	neg.f64 	%fd1020, %fd1018;
	selp.f64 	%fd1021, %fd1020, %fd1018, %p260;
	selp.f64 	%fd1022, %fd1021, %fd1018, %p262;
	setp.eq.f64 	%p263, %fd339, 0d0000000000000000;
	selp.b32 	%r385, %r94, 0, %p260;
	or.b32  	%r386, %r385, 2146435072;
	selp.b32 	%r387, %r386, %r385, %p259;
	mov.b32 	%r388, 0;
	mov.b64 	%fd1023, {%r388, %r387};
	selp.f64 	%fd1286, %fd1023, %fd1022, %p263;
	add.f64 	%fd1024, %fd339, 0d4000000000000000;
	{
	.reg .b32 %temp; 
	mov.b64 	{%temp, %r389}, %fd1024;
	}
	and.b32  	%r390, %r389, 2146435072;
	setp.ne.s32 	%p264, %r390, 2146435072;
	@%p264 bra 	$L__BB0_170;
	setp.num.f64 	%p265, %fd339, %fd339;
	@%p265 bra 	$L__BB0_168;
	mov.f64 	%fd1025, 0d4000000000000000;
	add.rn.f64 	%fd1286, %fd339, %fd1025;
	bra.uni 	$L__BB0_170;
$L__BB0_168:
	setp.neu.f64 	%p266, %fd346, 0d7FF0000000000000;
	@%p266 bra 	$L__BB0_170;
	selp.b32 	%r391, %r89, %r8, %p2;
	selp.b32 	%r392, %r391, %r8, %p262;
	mov.b32 	%r393, 0;
	mov.b64 	%fd1286, {%r393, %r392};
$L__BB0_170:
	setp.eq.f64 	%p271, %fd339, 0d3FF0000000000000;
	selp.f64 	%fd1026, 0d3FF0000000000000, %fd1286, %p271;
	setp.eq.f64 	%p272, %fd338, 0d3FF0000000000000;
	selp.f64 	%fd1027, 0d3FF0000000000000, %fd1285, %p272;
	add.f64 	%fd351, %fd1027, %fd1026;
	{
	.reg .b32 %temp; 
	mov.b64 	{%temp, %r95}, %fd340;
	}
	abs.f64 	%fd352, %fd340;
	{ // callseq 33, 0
	.param .b64 param0;
	st.param.f64 	[param0], %fd352;
	.param .b64 param1;
	st.param.f64 	[param1], 0d4000000000000000;
	.param .b64 retval0;
	call.uni (retval0), 
	__internal_accurate_pow, 
	(
	param0, 
	param1
	);
	ld.param.f64 	%fd1028, [retval0];
	} // callseq 33
	setp.lt.s32 	%p273, %r95, 0;
	neg.f64 	%fd1030, %fd1028;
	selp.f64 	%fd1031, %fd1030, %fd1028, %p260;
	selp.f64 	%fd1032, %fd1031, %fd1028, %p273;
	setp.eq.f64 	%p274, %fd340, 0d0000000000000000;
	selp.b32 	%r394, %r95, 0, %p260;
	or.b32  	%r395, %r394, 2146435072;
	selp.b32 	%r396, %r395, %r394, %p259;
	mov.b32 	%r397, 0;
	mov.b64 	%fd1033, {%r397, %r396};
	selp.f64 	%fd1287, %fd1033, %fd1032, %p274;
	add.f64 	%fd1034, %fd340, 0d4000000000000000;
	{
	.reg .b32 %temp; 
	mov.b64 	{%temp, %r398}, %fd1034;
	}
	and.b32  	%r399, %r398, 2146435072;
	setp.ne.s32 	%p275, %r399, 2146435072;
	@%p275 bra 	$L__BB0_175;
	setp.num.f64 	%p276, %fd340, %fd340;
	@%p276 bra 	$L__BB0_173;
	mov.f64 	%fd1035, 0d4000000000000000;
	add.rn.f64 	%fd1287, %fd340, %fd1035;
	bra.uni 	$L__BB0_175;
$L__BB0_173:
	setp.neu.f64 	%p277, %fd352, 0d7FF0000000000000;
	@%p277 bra 	$L__BB0_175;
	selp.b32 	%r400, %r89, %r8, %p2;
	selp.b32 	%r401, %r400, %r8, %p273;
	mov.b32 	%r402, 0;
	mov.b64 	%fd1287, {%r402, %r401};
$L__BB0_175:
	sub.f64 	%fd1036, %fd1270, %fd1275;
	sub.f64 	%fd1037, %fd1271, %fd1278;
	sub.f64 	%fd1038, %fd1272, %fd1281;
	setp.lt.s32 	%p279, %r6, 0;
	setp.eq.s32 	%p280, %r7, 1062207488;
	setp.eq.f64 	%p282, %fd340, 0d3FF0000000000000;
	selp.f64 	%fd1039, 0d3FF0000000000000, %fd1287, %p282;
	add.f64 	%fd1040, %fd351, %fd1039;
	sqrt.rn.f64 	%fd357, %fd1040;
	div.rn.f64 	%fd358, %fd338, %fd357;
	div.rn.f64 	%fd359, %fd339, %fd357;
	div.rn.f64 	%fd360, %fd340, %fd357;
	mul.f64 	%fd1041, %fd1037, %fd335;
	fma.rn.f64 	%fd1042, %fd1036, %fd334, %fd1041;
	fma.rn.f64 	%fd1043, %fd1038, %fd336, %fd1042;
	div.rn.f64 	%fd1044, %fd1043, %fd337;
	mul.f64 	%fd1045, %fd1037, %fd359;
	fma.rn.f64 	%fd1046, %fd1036, %fd358, %fd1045;
	fma.rn.f64 	%fd1047, %fd1038, %fd360, %fd1046;
	mul.f64 	%fd1048, %fd359, %fd359;
	fma.rn.f64 	%fd1049, %fd358, %fd358, %fd1048;
	fma.rn.f64 	%fd1050, %fd360, %fd360, %fd1049;
	div.rn.f64 	%fd1051, %fd1047, %fd1050;
	mul.f64 	%fd1052, %fd334, %fd1044;
	sub.f64 	%fd1053, %fd1036, %fd1052;
	mul.f64 	%fd1054, %fd358, %fd1051;
	sub.f64 	%fd361, %fd1053, %fd1054;
	mul.f64 	%fd1055, %fd335, %fd1044;
	sub.f64 	%fd1056, %fd1037, %fd1055;
	mul.f64 	%fd1057, %fd359, %fd1051;
	sub.f64 	%fd362, %fd1056, %fd1057;
	mul.f64 	%fd1058, %fd336, %fd1044;
	sub.f64 	%fd1059, %fd1038, %fd1058;
	mul.f64 	%fd1060, %fd360, %fd1051;
	sub.f64 	%fd363, %fd1059, %fd1060;
	{
	.reg .b32 %temp; 
	mov.b64 	{%temp, %r96}, %fd361;
	}
	abs.f64 	%fd364, %fd361;
	{ // callseq 34, 0
	.param .b64 param0;
	st.param.f64 	[param0], %fd364;
	.param .b64 param1;
	st.param.f64 	[param1], 0d4000000000000000;
	.param .b64 retval0;
	call.uni (retval0), 
	__internal_accurate_pow, 
	(
	param0, 
	param1
	);
	ld.param.f64 	%fd1061, [retval0];
	} // callseq 34
	setp.lt.s32 	%p283, %r96, 0;
	neg.f64 	%fd1063, %fd1061;
	selp.f64 	%fd1064, %fd1063, %fd1061, %p280;
	selp.f64 	%fd1065, %fd1064, %fd1061, %p283;
	setp.eq.f64 	%p284, %fd361, 0d0000000000000000;
	selp.b32 	%r403, %r96, 0, %p280;
	or.b32  	%r404, %r403, 2146435072;
	selp.b32 	%r405, %r404, %r403, %p279;
	mov.b32 	%r406, 0;
	mov.b64 	%fd1066, {%r406, %r405};
	selp.f64 	%fd1288, %fd1066, %fd1065, %p284;
	add.f64 	%fd1067, %fd361, 0d4000000000000000;
	{
	.reg .b32 %temp; 
	mov.b64 	{%temp, %r407}, %fd1067;
	}
	and.b32  	%r408, %r407, 2146435072;
	setp.ne.s32 	%p285, %r408, 2146435072;
	@%p285 bra 	$L__BB0_180;
	setp.num.f64 	%p286, %fd361, %fd361;
	@%p286 bra 	$L__BB0_178;
	mov.f64 	%fd1068, 0d4000000000000000;
	add.rn.f64 	%fd1288, %fd361, %fd1068;
	bra.uni 	$L__BB0_180;
$L__BB0_178:
	setp.neu.f64 	%p287, %fd364, 0d7FF0000000000000;
	@%p287 bra 	$L__BB0_180;
	selp.b32 	%r409, %r89, %r8, %p2;
	selp.b32 	%r410, %r409, %r8, %p283;
	mov.b32 	%r411, 0;
	mov.b64 	%fd1288, {%r411, %r410};
$L__BB0_180:
	{
	.reg .b32 %temp; 
	mov.b64 	{%temp, %r97}, %fd362;
	}
	abs.f64 	%fd369, %fd362;
	{ // callseq 35, 0
	.param .b64 param0;
	st.param.f64 	[param0], %fd369;
	.param .b64 param1;
	st.param.f64 	[param1], 0d4000000000000000;
	.param .b64 retval0;
	call.uni (retval0), 
	__internal_accurate_pow, 
	(
	param0, 
	param1
	);
	ld.param.f64 	%fd1069, [retval0];
	} // callseq 35
	setp.lt.s32 	%p292, %r97, 0;
	neg.f64 	%fd1071, %fd1069;
	selp.f64 	%fd1072, %fd1071, %fd1069, %p280;
	selp.f64 	%fd1073, %fd1072, %fd1069, %p292;
	setp.eq.f64 	%p293, %fd362, 0d0000000000000000;
	selp.b32 	%r412, %r97, 0, %p280;
	or.b32  	%r413, %r412, 2146435072;
	selp.b32 	%r414, %r413, %r412, %p279;
	mov.b32 	%r415, 0;
	mov.b64 	%fd1074, {%r415, %r414};
	selp.f64 	%fd1289, %fd1074, %fd1073, %p293;
	add.f64 	%fd1075, %fd362, 0d4000000000000000;
	{
	.reg .b32 %temp; 
	mov.b64 	{%temp, %r416}, %fd1075;
	}
	and.b32  	%r417, %r416, 2146435072;
	setp.ne.s32 	%p294, %r417, 2146435072;
	@%p294 bra 	$L__BB0_185;
	setp.num.f64 	%p295, %fd362, %fd362;
	@%p295 bra 	$L__BB0_183;
	mov.f64 	%fd1076, 0d4000000000000000;
	add.rn.f64 	%fd1289, %fd362, %fd1076;
	bra.uni 	$L__BB0_185;
$L__BB0_183:
	setp.neu.f64 	%p296, %fd369, 0d7FF0000000000000;
	@%p296 bra 	$L__BB0_185;
	selp.b32 	%r418, %r89, %r8, %p2;
	selp.b32 	%r419, %r418, %r8, %p292;
	mov.b32 	%r420, 0;
	mov.b64 	%fd1289, {%r420, %r419};
$L__BB0_185:
	setp.lt.s32 	%p298, %r6, 0;
	setp.eq.s32 	%p299, %r7, 1062207488;
	setp.eq.f64 	%p301, %fd362, 0d3FF0000000000000;
	selp.f64 	%fd1077, 0d3FF0000000000000, %fd1289, %p301;
	setp.eq.f64 	%p302, %fd361, 0d3FF0000000000000;
	selp.f64 	%fd1078, 0d3FF0000000000000, %fd1288, %p302;
	add.f64 	%fd374, %fd1078, %fd1077;
	{
	.reg .b32 %temp; 
	mov.b64 	{%temp, %r98}, %fd363;
	}
	abs.f64 	%fd375, %fd363;
	{ // callseq 36, 0
	.param .b64 param0;
	st.param.f64 	[param0], %fd375;
	.param .b64 param1;
	st.param.f64 	[param1], 0d4000000000000000;
	.param .b64 retval0;
	call.uni (retval0), 
	__internal_accurate_pow, 
	(
	param0, 
	param1
	);
	ld.param.f64 	%fd1079, [retval0];
	} // callseq 36
	setp.lt.s32 	%p303, %r98, 0;
	neg.f64 	%fd1081, %fd1079;
	selp.f64 	%fd1082, %fd1081, %fd1079, %p299;
	selp.f64 	%fd1083, %fd1082, %fd1079, %p303;
	setp.eq.f64 	%p304, %fd363, 0d0000000000000000;
	selp.b32 	%r421, %r98, 0, %p299;
	or.b32  	%r422, %r421, 2146435072;
	selp.b32 	%r423, %r422, %r421, %p298;
	mov.b32 	%r424, 0;
	mov.b64 	%fd1084, {%r424, %r423};
	selp.f64 	%fd1290, %fd1084, %fd1083, %p304;
	add.f64 	%fd1085, %fd363, 0d4000000000000000;
	{
	.reg .b32 %temp; 
	mov.b64 	{%temp, %r425}, %fd1085;
	}
	and.b32  	%r426, %r425, 2146435072;
	setp.ne.s32 	%p305, %r426, 2146435072;
	@%p305 bra 	$L__BB0_190;
	setp.num.f64 	%p306, %fd363, %fd363;
	@%p306 bra 	$L__BB0_188;
	mov.f64 	%fd1086, 0d4000000000000000;
	add.rn.f64 	%fd1290, %fd363, %fd1086;
	bra.uni 	$L__BB0_190;
$L__BB0_188:
	setp.neu.f64 	%p307, %fd375, 0d7FF0000000000000;
	@%p307 bra 	$L__BB0_190;
	selp.b32 	%r427, %r89, %r8, %p2;
	selp.b32 	%r428, %r427, %r8, %p303;
	mov.b32 	%r429, 0;
	mov.b64 	%fd1290, {%r429, %r428};
$L__BB0_190:
	setp.eq.f64 	%p309, %fd363, 0d3FF0000000000000;
	selp.f64 	%fd1087, 0d3FF0000000000000, %fd1290, %p309;
	add.f64 	%fd1088, %fd374, %fd1087;
	sqrt.rn.f64 	%fd380, %fd1088;
	div.rn.f64 	%fd1291, %fd333, 0d3F1A36E2EB1C432D;
	{
	.reg .b32 %temp; 
	mov.b64 	{%temp, %r495}, %fd1291;
	}
	{
	.reg .b32 %temp; 
	mov.b64 	{%r496, %temp}, %fd1291;
	}
	setp.gt.s32 	%p310, %r495, 1048575;
	mov.b32 	%r497, -1023;
	@%p310 bra 	$L__BB0_192;
	mul.f64 	%fd1291, %fd1291, 0d4350000000000000;
	{
	.reg .b32 %temp; 
	mov.b64 	{%temp, %r495}, %fd1291;
	}
	{
	.reg .b32 %temp; 
	mov.b64 	{%r496, %temp}, %fd1291;
	}
	mov.b32 	%r497, -1077;
$L__BB0_192:
	add.s32 	%r432, %r495, -1;
	setp.gt.u32 	%p311, %r432, 2146435070;
	@%p311 bra 	$L__BB0_196;
	shr.u32 	%r435, %r495, 20;
	add.s32 	%r498, %r497, %r435;
	and.b32  	%r436, %r495, 1048575;
	or.b32  	%r437, %r436, 1072693248;
	mov.b64 	%fd1292, {%r496, %r437};
	setp.lt.u32 	%p313, %r437, 1073127583;
	@%p313 bra 	$L__BB0_195;
	{
	.reg .b32 %temp; 
	mov.b64 	{%r438, %temp}, %fd1292;
	}
	{
	.reg .b32 %temp; 
	mov.b64 	{%temp, %r439}, %fd1292;
	}
	add.s32 	%r440, %r439, -1048576;
	mov.b64 	%fd1292, {%r438, %r440};
	add.s32 	%r498, %r498, 1;
$L__BB0_195:
	add.f64 	%fd1090, %fd1292, 0dBFF0000000000000;
	add.f64 	%fd1091, %fd1292, 0d3FF0000000000000;
	rcp.approx.ftz.f64 	%fd1092, %fd1091;
	neg.f64 	%fd1093, %fd1091;
	fma.rn.f64 	%fd1094, %fd1093, %fd1092, 0d3FF0000000000000;
	fma.rn.f64 	%fd1095, %fd1094, %fd1094, %fd1094;
	fma.rn.f64 	%fd1096, %fd1095, %fd1092, %fd1092;
	mul.f64 	%fd1097, %fd1090, %fd1096;
	fma.rn.f64 	%fd1098, %fd1090, %fd1096, %fd1097;
	mul.f64 	%fd1099, %fd1098, %fd1098;
	fma.rn.f64 	%fd1100, %fd1099, 0d3EB1380B3AE80F1E, 0d3ED0EE258B7A8B04;
	fma.rn.f64 	%fd1101, %fd1100, %fd1099, 0d3EF3B2669F02676F;
	fma.rn.f64 	%fd1102, %fd1101, %fd1099, 0d3F1745CBA9AB0956;
	fma.rn.f64 	%fd1103, %fd1102, %fd1099, 0d3F3C71C72D1B5154;
	fma.rn.f64 	%fd1104, %fd1103, %fd1099, 0d3F624924923BE72D;
	fma.rn.f64 	%fd1105, %fd1104, %fd1099, 0d3F8999999999A3C4;
	fma.rn.f64 	%fd1106, %fd1105, %fd1099, 0d3FB5555555555554;
	sub.f64 	%fd1107, %fd1090, %fd1098;
	add.f64 	%fd1108, %fd1107, %fd1107;
	neg.f64 	%fd1109, %fd1098;
	fma.rn.f64 	%fd1110, %fd1109, %fd1090, %fd1108;
	mul.f64 	%fd1111, %fd1096, %fd1110;
	mul.f64 	%fd1112, %fd1099, %fd1106;
	fma.rn.f64 	%fd1113, %fd1112, %fd1098, %fd1111;
	xor.b32  	%r441, %r498, -2147483648;
	mov.b32 	%r442, 1127219200;
	mov.b64 	%fd1114, {%r441, %r442};
	sub.f64 	%fd1115, %fd1114, %fd19;
	fma.rn.f64 	%fd1116, %fd1115, 0d3FE62E42FEFA39EF, %fd1098;
	fma.rn.f64 	%fd1117, %fd1115, 0dBFE62E42FEFA39EF, %fd1116;
	sub.f64 	%fd1118, %fd1117, %fd1098;
	sub.f64 	%fd1119, %fd1113, %fd1118;
	fma.rn.f64 	%fd1120, %fd1115, 0d3C7ABC9E3B39803F, %fd1119;
	add.f64 	%fd1293, %fd1116, %fd1120;
	bra.uni 	$L__BB0_197;
$L__BB0_196:
	fma.rn.f64 	%fd1089, %fd1291, 0d7FF0000000000000, 0d7FF0000000000000;
	{
	.reg .b32 %temp; 
	mov.b64 	{%temp, %r433}, %fd1291;
	}
	and.b32  	%r434, %r433, 2147483647;
	setp.eq.s32 	%p312, %r434, 0;
	selp.f64 	%fd1293, 0dFFF0000000000000, %fd1089, %p312;
$L__BB0_197:
	add.f64 	%fd1215, %fd1215, %fd1293;
	div.rn.f64 	%fd1294, %fd357, 0d3F1A36E2EB1C432D;
	{
	.reg .b32 %temp; 
	mov.b64 	{%temp, %r499}, %fd1294;
	}
	{
	.reg .b32 %temp; 
	mov.b64 	{%r500, %temp}, %fd1294;
	}
	setp.gt.s32 	%p314, %r499, 1048575;
	mov.b32 	%r501, -1023;
	@%p314 bra 	$L__BB0_199;
	mul.f64 	%fd1294, %fd1294, 0d4350000000000000;
	{
	.reg .b32 %temp; 
	mov.b64 	{%temp, %r499}, %fd1294;
	}
	{
	.reg .b32 %temp; 
	mov.b64 	{%r500, %temp}, %fd1294;
	}
	mov.b32 	%r501, -1077;
$L__BB0_199:
	add.s32 	%r445, %r499, -1;
	setp.gt.u32 	%p315, %r445, 2146435070;
	@%p315 bra 	$L__BB0_203;
	shr.u32 	%r448, %r499, 20;
	add.s32 	%r502, %r501, %r448;
	and.b32  	%r449, %r499, 1048575;
	or.b32  	%r450, %r449, 1072693248;
	mov.b64 	%fd1295, {%r500, %r450};
	setp.lt.u32 	%p317, %r450, 1073127583;
	@%p317 bra 	$L__BB0_202;
	{
	.reg .b32 %temp; 
	mov.b64 	{%r451, %temp}, %fd1295;
	}
	{
	.reg .b32 %temp; 
	mov.b64 	{%temp, %r452}, %fd1295;
	}
	add.s32 	%r453, %r452, -1048576;
	mov.b64 	%fd1295, {%r451, %r453};
	add.s32 	%r502, %r502, 1;
$L__BB0_202:
	add.f64 	%fd1122, %fd1295, 0dBFF0000000000000;
	add.f64 	%fd1123, %fd1295, 0d3FF0000000000000;
	rcp.approx.ftz.f64 	%fd1124, %fd1123;
	neg.f64 	%fd1125, %fd1123;
	fma.rn.f64 	%fd1126, %fd1125, %fd1124, 0d3FF0000000000000;
	fma.rn.f64 	%fd1127, %fd1126, %fd1126, %fd1126;
	fma.rn.f64 	%fd1128, %fd1127, %fd1124, %fd1124;
	mul.f64 	%fd1129, %fd1122, %fd1128;
	fma.rn.f64 	%fd1130, %fd1122, %fd1128, %fd1129;
	mul.f64 	%fd1131, %fd1130, %fd1130;
	fma.rn.f64 	%fd1132, %fd1131, 0d3EB1380B3AE80F1E, 0d3ED0EE258B7A8B04;
	fma.rn.f64 	%fd1133, %fd1132, %fd1131, 0d3EF3B2669F02676F;
	fma.rn.f64 	%fd1134, %fd1133, %fd1131, 0d3F1745CBA9AB0956;
	fma.rn.f64 	%fd1135, %fd1134, %fd1131, 0d3F3C71C72D1B5154;
	fma.rn.f64 	%fd1136, %fd1135, %fd1131, 0d3F624924923BE72D;
	fma.rn.f64 	%fd1137, %fd1136, %fd1131, 0d3F8999999999A3C4;
	fma.rn.f64 	%fd1138, %fd1137, %fd1131, 0d3FB5555555555554;
	sub.f64 	%fd1139, %fd1122, %fd1130;
	add.f64 	%fd1140, %fd1139, %fd1139;
	neg.f64 	%fd1141, %fd1130;
	fma.rn.f64 	%fd1142, %fd1141, %fd1122, %fd1140;
	mul.f64 	%fd1143, %fd1128, %fd1142;
	mul.f64 	%fd1144, %fd1131, %fd1138;
	fma.rn.f64 	%fd1145, %fd1144, %fd1130, %fd1143;
	xor.b32  	%r454, %r502, -2147483648;
	mov.b32 	%r455, 1127219200;
	mov.b64 	%fd1146, {%r454, %r455};
	sub.f64 	%fd1147, %fd1146, %fd19;
	fma.rn.f64 	%fd1148, %fd1147, 0d3FE62E42FEFA39EF, %fd1130;
	fma.rn.f64 	%fd1149, %fd1147, 0dBFE62E42FEFA39EF, %fd1148;
	sub.f64 	%fd1150, %fd1149, %fd1130;
	sub.f64 	%fd1151, %fd1145, %fd1150;
	fma.rn.f64 	%fd1152, %fd1147, 0d3C7ABC9E3B39803F, %fd1151;
	add.f64 	%fd1296, %fd1148, %fd1152;
	bra.uni 	$L__BB0_204;
$L__BB0_203:
	fma.rn.f64 	%fd1121, %fd1294, 0d7FF0000000000000, 0d7FF0000000000000;
	{
	.reg .b32 %temp; 
	mov.b64 	{%temp, %r446}, %fd1294;
	}
	and.b32  	%r447, %r446, 2147483647;
	setp.eq.s32 	%p316, %r447, 0;
	selp.f64 	%fd1296, 0dFFF0000000000000, %fd1121, %p316;
$L__BB0_204:
	add.f64 	%fd1216, %fd1216, %fd1296;
	div.rn.f64 	%fd1297, %fd380, 0d3F1A36E2EB1C432D;
	{
	.reg .b32 %temp; 
	mov.b64 	{%temp, %r503}, %fd1297;
	}
	{
	.reg .b32 %temp; 
	mov.b64 	{%r504, %temp}, %fd1297;
	}
	setp.gt.s32 	%p318, %r503, 1048575;
	mov.b32 	%r505, -1023;
	@%p318 bra 	$L__BB0_206;
	mul.f64 	%fd1297, %fd1297, 0d4350000000000000;
	{
	.reg .b32 %temp; 
	mov.b64 	{%temp, %r503}, %fd1297;
	}
	{
	.reg .b32 %temp; 
	mov.b64 	{%r504, %temp}, %fd1297;
	}
	mov.b32 	%r505, -1077;
$L__BB0_206:
	add.s32 	%r458, %r503, -1;
	setp.gt.u32 	%p319, %r458, 2146435070;
	@%p319 bra 	$L__BB0_210;
	shr.u32 	%r461, %r503, 20;
	add.s32 	%r506, %r505, %r461;
	and.b32  	%r462, %r503, 1048575;
	or.b32  	%r463, %r462, 1072693248;
	mov.b64 	%fd1298, {%r504, %r463};
	setp.lt.u32 	%p321, %r463, 1073127583;
	@%p321 bra 	$L__BB0_209;
	{
	.reg .b32 %temp; 
	mov.b64 	{%r464, %temp}, %fd1298;
	}
	{
	.reg .b32 %temp; 
	mov.b64 	{%temp, %r465}, %fd1298;
	}
	add.s32 	%r466, %r465, -1048576;
	mov.b64 	%fd1298, {%r464, %r466};
	add.s32 	%r506, %r506, 1;
$L__BB0_209:
	add.f64 	%fd1154, %fd1298, 0dBFF0000000000000;
	add.f64 	%fd1155, %fd1298, 0d3FF0000000000000;
	rcp.approx.ftz.f64 	%fd1156, %fd1155;
	neg.f64 	%fd1157, %fd1155;
	fma.rn.f64 	%fd1158, %fd1157, %fd1156, 0d3FF0000000000000;
	fma.rn.f64 	%fd1159, %fd1158, %fd1158, %fd1158;
	fma.rn.f64 	%fd1160, %fd1159, %fd1156, %fd1156;
	mul.f64 	%fd1161, %fd1154, %fd1160;
	fma.rn.f64 	%fd1162, %fd1154, %fd1160, %fd1161;
	mul.f64 	%fd1163, %fd1162, %fd1162;
	fma.rn.f64 	%fd1164, %fd1163, 0d3EB1380B3AE80F1E, 0d3ED0EE258B7A8B04;
	fma.rn.f64 	%fd1165, %fd1164, %fd1163, 0d3EF3B2669F02676F;
	fma.rn.f64 	%fd1166, %fd1165, %fd1163, 0d3F1745CBA9AB0956;
	fma.rn.f64 	%fd1167, %fd1166, %fd1163, 0d3F3C71C72D1B5154;
	fma.rn.f64 	%fd1168, %fd1167, %fd1163, 0d3F624924923BE72D;
	fma.rn.f64 	%fd1169, %fd1168, %fd1163, 0d3F8999999999A3C4;
	fma.rn.f64 	%fd1170, %fd1169, %fd1163, 0d3FB5555555555554;
	sub.f64 	%fd1171, %fd1154, %fd1162;
	add.f64 	%fd1172, %fd1171, %fd1171;
	neg.f64 	%fd1173, %fd1162;
	fma.rn.f64 	%fd1174, %fd1173, %fd1154, %fd1172;
	mul.f64 	%fd1175, %fd1160, %fd1174;
	mul.f64 	%fd1176, %fd1163, %fd1170;
	fma.rn.f64 	%fd1177, %fd1176, %fd1162, %fd1175;
	xor.b32  	%r467, %r506, -2147483648;
	mov.b32 	%r468, 1127219200;
	mov.b64 	%fd1178, {%r467, %r468};
	sub.f64 	%fd1179, %fd1178, %fd19;
	fma.rn.f64 	%fd1180, %fd1179, 0d3FE62E42FEFA39EF, %fd1162;
	fma.rn.f64 	%fd1181, %fd1179, 0dBFE62E42FEFA39EF, %fd1180;
	sub.f64 	%fd1182, %fd1181, %fd1162;
	sub.f64 	%fd1183, %fd1177, %fd1182;
	fma.rn.f64 	%fd1184, %fd1179, 0d3C7ABC9E3B39803F, %fd1183;
	add.f64 	%fd1299, %fd1180, %fd1184;
	bra.uni 	$L__BB0_211;
$L__BB0_210:
	fma.rn.f64 	%fd1153, %fd1297, 0d7FF0000000000000, 0d7FF0000000000000;
	{
	.reg .b32 %temp; 
	mov.b64 	{%temp, %r459}, %fd1297;
	}
	and.b32  	%r460, %r459, 2147483647;
	setp.eq.s32 	%p320, %r460, 0;
	selp.f64 	%fd1299, 0dFFF0000000000000, %fd1153, %p320;
$L__BB0_211:
	add.f64 	%fd1217, %fd1217, %fd1299;
	fma.rn.f64 	%fd1199, %fd334, 0d3F1A36E2EB1C432D, %fd1270;
	fma.rn.f64 	%fd1198, %fd358, 0d3F1A36E2EB1C432D, %fd1270;
	div.rn.f64 	%fd1185, %fd361, %fd380;
	fma.rn.f64 	%fd1197, %fd1185, 0d3F1A36E2EB1C432D, %fd1270;
	fma.rn.f64 	%fd1196, %fd335, 0d3F1A36E2EB1C432D, %fd1271;
	fma.rn.f64 	%fd1195, %fd359, 0d3F1A36E2EB1C432D, %fd1271;
	div.rn.f64 	%fd1186, %fd362, %fd380;
	fma.rn.f64 	%fd1194, %fd1186, 0d3F1A36E2EB1C432D, %fd1271;
	fma.rn.f64 	%fd1193, %fd336, 0d3F1A36E2EB1C432D, %fd1272;
	fma.rn.f64 	%fd1192, %fd360, 0d3F1A36E2EB1C432D, %fd1272;
	div.rn.f64 	%fd1187, %fd363, %fd380;
	fma.rn.f64 	%fd1191, %fd1187, 0d3F1A36E2EB1C432D, %fd1272;
	add.s32 	%r469, %r469, 1;
	setp.ne.s32 	%p322, %r469, 20000;
	@%p322 bra 	$L__BB0_2;
	ld.param.u64 	%rd114, [_Z28processDuffing1989RK4_BifurcPdS_S_PKdS1_S1_S1_S1_S1_S1_S1_S1_S1_S1_S1_S1_S1_S1_S1_j_param_2];
	ld.param.u64 	%rd113, [_Z28processDuffing1989RK4_BifurcPdS_S_PKdS1_S1_S1_S1_S1_S1_S1_S1_S1_S1_S1_S1_S1_S1_S1_j_param_1];
	ld.param.u64 	%rd112, [_Z28processDuffing1989RK4_BifurcPdS_S_PKdS1_S1_S1_S1_S1_S1_S1_S1_S1_S1_S1_S1_S1_S1_S1_j_param_0];
	div.rn.f64 	%fd1188, %fd1215, 0d40C3880000000000;
	cvta.to.global.u64 	%rd105, %rd112;
	shl.b64 	%rd106, %rd1, 3;
	add.s64 	%rd107, %rd105, %rd106;
	st.global.f64 	[%rd107], %fd1188;
	div.rn.f64 	%fd1189, %fd1216, 0d40C3880000000000;
	cvta.to.global.u64 	%rd108, %rd113;
	add.s64 	%rd109, %rd108, %rd106;
	st.global.f64 	[%rd109], %fd1189;
	div.rn.f64 	%fd1190, %fd1217, 0d40C3880000000000;
	cvta.to.global.u64 	%rd110, %rd114;
	add.s64 	%rd111, %rd110, %rd106;
	st.global.f64 	[%rd111], %fd1190;
$L__BB0_213:
	ret;

}
.func  (.param .align 16 .b8 func_retval0[16]) __internal_trig_reduction_slowpathd(
	.param .b64 __internal_trig_reduction_slowpathd_param_0
)
{
	.local .align 8 .b8 	__local_depot1[40];
	.reg .b64 	%SP;
	.reg .b64 	%SPL;
	.reg .pred 	%p<10>;
	.reg .b32 	%r<47>;
	.reg .b64 	%rd<74>;
	.reg .b64 	%fd<5>;

	mov.u64 	%SPL, __local_depot1;
	ld.param.f64 	%fd4, [__internal_trig_reduction_slowpathd_param_0];
	add.u64 	%rd1, %SPL, 0;
	{
	.reg .b32 %temp; 
	mov.b64 	{%temp, %r1}, %fd4;
	}
	shr.u32 	%r2, %r1, 20;
	and.b32  	%r3, %r2, 2047;
	setp.eq.s32 	%p1, %r3, 2047;
	mov.b32 	%r46, 0;
	@%p1 bra 	$L__BB1_9;
	add.s32 	%r20, %r3, -1024;
	mov.b64 	%rd20, %fd4;
	shl.b64 	%rd2, %rd20, 11;
	shr.u32 	%r4, %r20, 6;
	sub.s32 	%r45, 15, %r4;
	sub.s32 	%r21, 19, %r4;
	setp.lt.u32 	%p2, %r20, 128;
	selp.b32 	%r6, 18, %r21, %p2;
	setp.ge.s32 	%p3, %r45, %r6;
	mov.b64 	%rd70, 0;
	@%p3 bra 	$L__BB1_4;
	add.s32 	%r23, %r6, %r4;
	neg.s32 	%r43, %r23;
	or.b64  	%rd3, %rd2, -9223372036854775808;
	mov.b64 	%rd70, 0;
	mov.b32 	%r42, 0;
	mov.u64 	%rd25, __cudart_i2opi_d;
	mov.u32 	%r44, %r45;
$L__BB1_3:
	.pragma "nounroll";
	mul.wide.s32 	%rd22, %r42, 8;
	add.s64 	%rd23, %rd1, %rd22;
	mul.wide.s32 	%rd24, %r44, 8;
	add.s64 	%rd26, %rd25, %rd24;
	ld.global.nc.u64 	%rd27, [%rd26];
	{
	.reg .u32 %r0, %r1, %r2, %r3, %alo, %ahi, %blo, %bhi, %clo, %chi;
	mov.b64 	{%alo,%ahi}, %rd27;
	mov.b64 	{%blo,%bhi}, %rd3;
	mov.b64 	{%clo,%chi}, %rd70;
	mad.lo.cc.u32 	%r0, %alo, %blo, %clo;
	madc.hi.cc.u32 	%r1, %alo, %blo, %chi;
	madc.hi.u32 	%r2, %alo, %bhi, 0;
	mad.lo.cc.u32 	%r1, %alo, %bhi, %r1;
	madc.hi.cc.u32 	%r2, %ahi, %blo, %r2;
	madc.hi.u32 	%r3, %ahi, %bhi, 0;
	mad.lo.cc.u32 	%r1, %ahi, %blo, %r1;
	madc.lo.cc.u32 	%r2, %ahi, %bhi, %r2;
	addc.u32 	%r3, %r3, 0;
	mov.b64 	%rd28, {%r0,%r1};
	mov.b64 	%rd70, {%r2,%r3};
	}
	st.local.u64 	[%rd23], %rd28;
	add.s32 	%r44, %r44, 1;
	add.s32 	%r43, %r43, 1;
	add.s32 	%r42, %r42, 1;
	setp.ne.s32 	%p4, %r43, -15;
	mov.u32 	%r45, %r6;
	@%p4 bra 	$L__BB1_3;
$L__BB1_4:
	cvt.s64.s32 	%rd29, %r45;
	cvt.u64.u32 	%rd30, %r4;
	add.s64 	%rd31, %rd30, %rd29;
	shl.b64 	%rd32, %rd31, 3;
	add.s64 	%rd33, %rd1, %rd32;
	st.local.u64 	[%rd33+-120], %rd70;
	and.b32  	%r15, %r2, 63;
	ld.local.u64 	%rd72, [%rd1+16];
	ld.local.u64 	%rd71, [%rd1+24];
	setp.eq.s32 	%p5, %r15, 0;
	@%p5 bra 	$L__BB1_6;
	shl.b64 	%rd34, %rd71, %r15;
	shr.u64 	%rd35, %rd72, 1;
	xor.b32  	%r24, %r15, 63;
	shr.u64 	%rd36, %rd35, %r24;
	or.b64  	%rd71, %rd34, %rd36;
	ld.local.u64 	%rd37, [%rd1+8];
	shl.b64 	%rd38, %rd72, %r15;
	shr.u64 	%rd39, %rd37, 1;
	shr.u64 	%rd40, %rd39, %r24;
	or.b64  	%rd72, %rd38, %rd40;
$L__BB1_6:
	and.b32  	%r25, %r1, -2147483648;
	shr.u64 	%rd41, %rd71, 62;
	cvt.u32.u64 	%r26, %rd41;
	mov.b64 	{%r27, %r28}, %rd71;
	mov.b64 	{%r29, %r30}, %rd72;
	shf.l.wrap.b32 	%r31, %r30, %r27, 2;
	shf.l.wrap.b32 	%r32, %r27, %r28, 2;
	mov.b64 	%rd42, {%r31, %r32};
	shl.b64 	%rd43, %rd72, 2;
	shr.u64 	%rd44, %rd42, 63;
	cvt.u32.u64 	%r33, %rd44;
	add.s32 	%r34, %r33, %r26;
	setp.eq.s32 	%p6, %r25, 0;
	neg.s32 	%r35, %r34;
	selp.b32 	%r46, %r34, %r35, %p6;
	setp.gt.s64 	%p7, %rd42, -1;
	mov.b64 	%rd45, 0;
	{
	.reg .u32 %r0, %r1, %r2, %r3, %a0, %a1, %a2, %a3, %b0, %b1, %b2, %b3;
	mov.b64 	{%a0,%a1}, %rd45;
	mov.b64 	{%a2,%a3}, %rd45;
	mov.b64 	{%b0,%b1}, %rd43;
	mov.b64 	{%b2,%b3}, %rd42;
	sub.cc.u32 	%r0, %a0, %b0;
	subc.cc.u32 	%r1, %a1, %b1;
	subc.cc.u32 	%r2, %a2, %b2;
	subc.u32 	%r3, %a3, %b3;
	mov.b64 	%rd46, {%r0,%r1};
	mov.b64 	%rd47, {%r2,%r3};
	}
	xor.b32  	%r36, %r25, -2147483648;
	selp.b64 	%rd73, %rd42, %rd47, %p7;
	selp.b64 	%rd14, %rd43, %rd46, %p7;
	selp.b32 	%r17, %r25, %r36, %p7;
	clz.b64 	%r37, %rd73;
	cvt.u64.u32 	%rd15, %r37;
	setp.eq.s32 	%p8, %r37, 0;
	@%p8 bra 	$L__BB1_8;
	cvt.u32.u64 	%r38, %rd15;
	and.b32  	%r39, %r38, 63;
	shl.b64 	%rd48, %rd73, %r39;
	shr.u64 	%rd49, %rd14, 1;
	not.b32 	%r40, %r38;
	and.b32  	%r41, %r40, 63;
	shr.u64 	%rd50, %rd49, %r41;
	or.b64  	%rd73, %rd48, %rd50;
$L__BB1_8:
	mov.b64 	%rd51, -3958705157555305931;
	{
	.reg .u32 %r0, %r1, %r2, %r3, %alo, %ahi, %blo, %bhi;
	mov.b64 	{%alo,%ahi}, %rd73;
	mov.b64 	{%blo,%bhi}, %rd51;
	mul.lo.u32 	%r0, %alo, %blo;
	mul.hi.u32 	%r1, %alo, %blo;
	mad.lo.cc.u32 	%r1, %alo, %bhi, %r1;
	madc.hi.u32 	%r2, %alo, %bhi, 0;
	mad.lo.cc.u32 	%r1, %ahi, %blo, %r1;
	madc.hi.cc.u32 	%r2, %ahi, %blo, %r2;
	madc.hi.u32 	%r3, %ahi, %bhi, 0;
	mad.lo.cc.u32 	%r2, %ahi, %bhi, %r2;
	addc.u32 	%r3, %r3, 0;
	mov.b64 	%rd52, {%r0,%r1};
	mov.b64 	%rd53, {%r2,%r3};
	}
	setp.gt.s64 	%p9, %rd53, 0;
	{
	.reg .u32 %r0, %r1, %r2, %r3, %a0, %a1, %a2, %a3, %b0, %b1, %b2, %b3;
	mov.b64 	{%a0,%a1}, %rd52;
	mov.b64 	{%a2,%a3}, %rd53;
	mov.b64 	{%b0,%b1}, %rd52;
	mov.b64 	{%b2,%b3}, %rd53;
	add.cc.u32 	%r0, %a0, %b0;
	addc.cc.u32 	%r1, %a1, %b1;
	addc.cc.u32 	%r2, %a2, %b2;
	addc.u32 	%r3, %a3, %b3;
	mov.b64 	%rd54, {%r0,%r1};
	mov.b64 	%rd55, {%r2,%r3};
	}
	selp.b64 	%rd56, %rd55, %rd53, %p9;
	selp.s64 	%rd57, -1, 0, %p9;
	sub.s64 	%rd58, %rd57, %rd15;
	cvt.u64.u32 	%rd59, %r17;
	shl.b64 	%rd60, %rd59, 32;
	add.s64 	%rd61, %rd56, 1;
	shr.u64 	%rd62, %rd61, 10;
	add.s64 	%rd63, %rd62, 1;
	shr.u64 	%rd64, %rd63, 1;
	shl.b64 	%rd65, %rd58, 52;
	add.s64 	%rd66, %rd65, %rd64;
	add.s64 	%rd67, %rd66, 4602678819172646912;
	or.b64  	%rd68, %rd67, %rd60;
	mov.b64 	%fd4, %rd68;
$L__BB1_9:
	st.param.f64 	[func_retval0], %fd4;
	st.param.b32 	[func_retval0+8], %r46;
	ret;

}
.func  (.param .b64 func_retval0) __internal_accurate_pow(
	.param .b64 __internal_accurate_pow_param_0,
	.param .b64 __internal_accurate_pow_param_1
)
{
	.reg .pred 	%p<8>;
	.reg .b32 	%r<49>;
	.reg .b32 	%f<3>;
	.reg .b64 	%fd<109>;

	ld.param.f64 	%fd10, [__internal_accurate_pow_param_0];
	ld.param.f64 	%fd11, [__internal_accurate_pow_param_1];
	{
	.reg .b32 %temp; 
	mov.b64 	{%temp, %r46}, %fd10;
	}
	{
	.reg .b32 %temp; 
	mov.b64 	{%r45, %temp}, %fd10;
	}
	shr.u32 	%r47, %r46, 20;
	setp.gt.u32 	%p1, %r46, 1048575;
	@%p1 bra 	$L__BB2_2;
	mul.f64 	%fd12, %fd10, 0d4350000000000000;
	{
	.reg .b32 %temp; 
	mov.b64 	{%temp, %r46}, %fd12;
	}
	{
	.reg .b32 %temp; 
	mov.b64 	{%r45, %temp}, %fd12;
	}
	shr.u32 	%r16, %r46, 20;
	add.s32 	%r47, %r16, -54;
$L__BB2_2:
	add.s32 	%r48, %r47, -1023;
	and.b32  	%r17, %r46, -2146435073;
	or.b32  	%r18, %r17, 1072693248;
	mov.b64 	%fd107, {%r45, %r18};
	setp.lt.u32 	%p2, %r18, 1073127583;
	@%p2 bra 	$L__BB2_4;
	{
	.reg .b32 %temp; 
	mov.b64 	{%r19, %temp}, %fd107;
	}
	{
	.reg .b32 %temp; 
	mov.b64 	{%temp, %r20}, %fd107;
	}
	add.s32 	%r21, %r20, -1048576;
	mov.b64 	%fd107, {%r19, %r21};
	add.s32 	%r48, %r47, -1022;
$L__BB2_4:
	add.f64 	%fd13, %fd107, 0dBFF0000000000000;
	add.f64 	%fd14, %fd107, 0d3FF0000000000000;
	rcp.approx.ftz.f64 	%fd15, %fd14;
	neg.f64 	%fd16, %fd14;
	fma.rn.f64 	%fd17, %fd16, %fd15, 0d3FF0000000000000;
	fma.rn.f64 	%fd18, %fd17, %fd17, %fd17;
	fma.rn.f64 	%fd19, %fd18, %fd15, %fd15;
	mul.f64 	%fd20, %fd13, %fd19;
	fma.rn.f64 	%fd21, %fd13, %fd19, %fd20;
	mul.f64 	%fd22, %fd21, %fd21;
	fma.rn.f64 	%fd23, %fd22, 0d3EB0F5FF7D2CAFE2, 0d3ED0F5D241AD3B5A;
	fma.rn.f64 	%fd24, %fd23, %fd22, 0d3EF3B20A75488A3F;
	fma.rn.f64 	%fd25, %fd24, %fd22, 0d3F1745CDE4FAECD5;
	fma.rn.f64 	%fd26, %fd25, %fd22, 0d3F3C71C7258A578B;
	fma.rn.f64 	%fd27, %fd26, %fd22, 0d3F6249249242B910;
	fma.rn.f64 	%fd28, %fd27, %fd22, 0d3F89999999999DFB;
	sub.f64 	%fd29, %fd13, %fd21;
	add.f64 	%fd30, %fd29, %fd29;
	neg.f64 	%fd31, %fd21;
	fma.rn.f64 	%fd32, %fd31, %fd13, %fd30;
	mul.f64 	%fd33, %fd19, %fd32;
	fma.rn.f64 	%fd34, %fd22, %fd28, 0d3FB5555555555555;
	mov.f64 	%fd35, 0d3FB5555555555555;
	sub.f64 	%fd36, %fd35, %fd34;
	fma.rn.f64 	%fd37, %fd22, %fd28, %fd36;
	add.f64 	%fd38, %fd37, 0dBC46A4CB00B9E7B0;
	add.f64 	%fd39, %fd34, %fd38;
	sub.f64 	%fd40, %fd34, %fd39;
	add.f64 	%fd41, %fd38, %fd40;
	mul.rn.f64 	%fd42, %fd21, %fd21;
	neg.f64 	%fd43, %fd42;
	fma.rn.f64 	%fd44, %fd21, %fd21, %fd43;
	{
	.reg .b32 %temp; 
	mov.b64 	{%r22, %temp}, %fd33;
	}
	{
	.reg .b32 %temp; 
	mov.b64 	{%temp, %r23}, %fd33;
	}
	add.s32 	%r24, %r23, 1048576;
	mov.b64 	%fd45, {%r22, %r24};
	fma.rn.f64 	%fd46, %fd21, %fd45, %fd44;
	mul.rn.f64 	%fd47, %fd42, %fd21;
	neg.f64 	%fd48, %fd47;
	fma.rn.f64 	%fd49, %fd42, %fd21, %fd48;
	fma.rn.f64 	%fd50, %fd42, %fd33, %fd49;
	fma.rn.f64 	%fd51, %fd46, %fd21, %fd50;
	mul.rn.f64 	%fd52, %fd39, %fd47;
	neg.f64 	%fd53, %fd52;
	fma.rn.f64 	%fd54, %fd39, %fd47, %fd53;
	fma.rn.f64 	%fd55, %fd39, %fd51, %fd54;
	fma.rn.f64 	%fd56, %fd41, %fd47, %fd55;
	add.f64 	%fd57, %fd52, %fd56;
	sub.f64 	%fd58, %fd52, %fd57;
	add.f64 	%fd59, %fd56, %fd58;
	add.f64 	%fd60, %fd21, %fd57;
	sub.f64 	%fd61, %fd21, %fd60;
	add.f64 	%fd62, %fd57, %fd61;
	add.f64 	%fd63, %fd59, %fd62;
	add.f64 	%fd64, %fd33, %fd63;
	add.f64 	%fd65, %fd60, %fd64;
	sub.f64 	%fd66, %fd60, %fd65;
	add.f64 	%fd67, %fd64, %fd66;
	xor.b32  	%r25, %r48, -2147483648;
	mov.b32 	%r26, 1127219200;
	mov.b64 	%fd68, {%r25, %r26};
	mov.b32 	%r27, -2147483648;
	mov.b64 	%fd69, {%r27, %r26};
	sub.f64 	%fd70, %fd68, %fd69;
	fma.rn.f64 	%fd71, %fd70, 0d3FE62E42FEFA39EF, %fd65;
	fma.rn.f64 	%fd72, %fd70, 0dBFE62E42FEFA39EF, %fd71;
	sub.f64 	%fd73, %fd72, %fd65;
	sub.f64 	%fd74, %fd67, %fd73;
	fma.rn.f64 	%fd75, %fd70, 0d3C7ABC9E3B39803F, %fd74;
	add.f64 	%fd76, %fd71, %fd75;
	sub.f64 	%fd77, %fd71, %fd76;
	add.f64 	%fd78, %fd75, %fd77;
	{
	.reg .b32 %temp; 
	mov.b64 	{%temp, %r28}, %fd11;
	}
	{
	.reg .b32 %temp; 
	mov.b64 	{%r29, %temp}, %fd11;
	}
	shl.b32 	%r30, %r28, 1;
	setp.gt.u32 	%p3, %r30, -33554433;
	and.b32  	%r31, %r28, -15728641;
	selp.b32 	%r32, %r31, %r28, %p3;
	mov.b64 	%fd79, {%r29, %r32};
	mul.rn.f64 	%fd80, %fd76, %fd79;
	neg.f64 	%fd81, %fd80;
	fma.rn.f64 	%fd82, %fd76, %fd79, %fd81;
	fma.rn.f64 	%fd83, %fd78, %fd79, %fd82;
	add.f64 	%fd4, %fd80, %fd83;
	sub.f64 	%fd84, %fd80, %fd4;
	add.f64 	%fd5, %fd83, %fd84;
	fma.rn.f64 	%fd85, %fd4, 0d3FF71547652B82FE, 0d4338000000000000;
	{
	.reg .b32 %temp; 
	mov.b64 	{%r13, %temp}, %fd85;
	}
	mov.f64 	%fd86, 0dC338000000000000;
	add.rn.f64 	%fd87, %fd85, %fd86;
	fma.rn.f64 	%fd88, %fd87, 0dBFE62E42FEFA39EF, %fd4;
	fma.rn.f64 	%fd89, %fd87, 0dBC7ABC9E3B39803F, %fd88;
	fma.rn.f64 	%fd90, %fd89, 0d3E5ADE1569CE2BDF, 0d3E928AF3FCA213EA;
	fma.rn.f64 	%fd91, %fd90, %fd89, 0d3EC71DEE62401315;
	fma.rn.f64 	%fd92, %fd91, %fd89, 0d3EFA01997C89EB71;
	fma.rn.f64 	%fd93, %fd92, %fd89, 0d3F2A01A014761F65;
	fma.rn.f64 	%fd94, %fd93, %fd89, 0d3F56C16C1852B7AF;
	fma.rn.f64 	%fd95, %fd94, %fd89, 0d3F81111111122322;
	fma.rn.f64 	%fd96, %fd95, %fd89, 0d3FA55555555502A1;
	fma.rn.f64 	%fd97, %fd96, %fd89, 0d3FC5555555555511;
	fma.rn.f64 	%fd98, %fd97, %fd89, 0d3FE000000000000B;
	fma.rn.f64 	%fd99, %fd98, %fd89, 0d3FF0000000000000;
	fma.rn.f64 	%fd100, %fd99, %fd89, 0d3FF0000000000000;
	{
	.reg .b32 %temp; 
	mov.b64 	{%r14, %temp}, %fd100;
	}
	{
	.reg .b32 %temp; 
	mov.b64 	{%temp, %r15}, %fd100;
	}
	shl.b32 	%r33, %r13, 20;
	add.s32 	%r34, %r33, %r15;
	mov.b64 	%fd108, {%r14, %r34};
	{
	.reg .b32 %temp; 
	mov.b64 	{%temp, %r35}, %fd4;
	}
	mov.b32 	%f2, %r35;
	abs.f32 	%f1, %f2;
	setp.lt.f32 	%p4, %f1, 0f4086232B;
	@%p4 bra 	$L__BB2_7;
	setp.lt.f64 	%p5, %fd4, 0d0000000000000000;
	add.f64 	%fd101, %fd4, 0d7FF0000000000000;
	selp.f64 	%fd108, 0d0000000000000000, %fd101, %p5;
	setp.geu.f32 	%p6, %f1, 0f40874800;
	@%p6 bra 	$L__BB2_7;
	shr.u32 	%r36, %r13, 31;
	add.s32 	%r37, %r13, %r36;
	shr.s32 	%r38, %r37, 1;
	shl.b32 	%r39, %r38, 20;
	add.s32 	%r40, %r15, %r39;
	mov.b64 	%fd102, {%r14, %r40};
	sub.s32 	%r41, %r13, %r38;
	shl.b32 	%r42, %r41, 20;
	add.s32 	%r43, %r42, 1072693248;
	mov.b32 	%r44, 0;
	mov.b64 	%fd103, {%r44, %r43};
	mul.f64 	%fd108, %fd103, %fd102;
$L__BB2_7:
	abs.f64 	%fd104, %fd108;
	setp.eq.f64 	%p7, %fd104, 0d7FF0000000000000;
	fma.rn.f64 	%fd105, %fd108, %fd5, %fd108;
	selp.f64 	%fd106, %fd108, %fd105, %p7;
	st.param.f64 	[func_retval0], %fd106;
	ret;

}


// ===== COMPILED SASS (sm_100) =====

	.target	sm_100

	.elftype	@"ET_EXEC"


//--------------------- .note.nv.tkinfo           --------------------------
	.section	.note.nv.tkinfo,"",@"SHT_NOTE"
	.sectionflags	@"SHF_NOTE_NV_TKINFO"
	.tkinfo
        /*0018*/ 	.word	0x00000002
        /*0030*/ 	.string	""
        /*0030*/ 	.string	"ptxas"
        /*0030*/ 	.string	"Cuda compilation tools, release 13.0, V13.0.88"
        /*0030*/ 	.string	"Build cuda_13.0.r13.0/compiler.36424714_0"
        /*0030*/ 	.string	"-arch sm_100 -m 64 "



//--------------------- .note.nv.cuinfo           --------------------------
	.section	.note.nv.cuinfo,"",@"SHT_NOTE"
	.sectionflags	@"SHF_NOTE_NV_CUINFO"
        /*0018*/ 	.short	0x0002
        /*001a*/ 	.short	0x0064
        /*001c*/ 	.short	0x0082
	.zero		2


//--------------------- .nv.info                  --------------------------
	.section	.nv.info,"",@"SHT_CUDA_INFO"
	.align	4


	//----- nvinfo : EIATTR_REGCOUNT
	.align		4
        /*0000*/ 	.byte	0x04, 0x2f
        /*0002*/ 	.short	(.L_3 - .L_2)
	.align		4
.L_2:
        /*0004*/ 	.word	index@(_Z28processDuffing1989RK4_BifurcPdS_S_PKdS1_S1_S1_S1_S1_S1_S1_S1_S1_S1_S1_S1_S1_S1_S1_j)
        /*0008*/ 	.word	0x00000080


	//----- nvinfo : EIATTR_FRAME_SIZE
	.align		4
.L_3:
        /*000c*/ 	.byte	0x04, 0x11
        /*000e*/ 	.short	(.L_5 - .L_4)
	.align		4
.L_4:
        /*0010*/ 	.word	index@($_Z28processDuffing1989RK4_BifurcPdS_S_PKdS1_S1_S1_S1_S1_S1_S1_S1_S1_S1_S1_S1_S1_S1_S1_j$__internal_trig_reduction_slowpathd)
        /*0014*/ 	.word	0x00000028


	//----- nvinfo : EIATTR_FRAME_SIZE
	.align		4
.L_5:
        /*0018*/ 	.byte	0x04, 0x11
        /*001a*/ 	.short	(.L_7 - .L_6)
	.align		4
.L_6:
        /*001c*/ 	.word	index@($_Z28processDuffing1989RK4_BifurcPdS_S_PKdS1_S1_S1_S1_S1_S1_S1_S1_S1_S1_S1_S1_S1_S1_S1_j$__internal_accurate_pow)
        /*0020*/ 	.word	0x00000028


	//----- nvinfo : EIATTR_FRAME_SIZE
	.align		4
.L_7:
        /*0024*/ 	.byte	0x04, 0x11
        /*0026*/ 	.short	(.L_9 - .L_8)
	.align		4
.L_8:
        /*0028*/ 	.word	index@($__internal_1_$__cuda_sm20_dsqrt_rn_f64_mediumpath_v1)
        /*002c*/ 	.word	0x00000028


	//----- nvinfo : EIATTR_FRAME_SIZE
	.align		4
.L_9:
        /*0030*/ 	.byte	0x04, 0x11
        /*0032*/ 	.short	(.L_11 - .L_10)
	.align		4
.L_10:
        /*0034*/ 	.word	index@($__internal_0_$__cuda_sm20_div_rn_f64_full)
        /*0038*/ 	.word	0x00000028


	//----- nvinfo : EIATTR_FRAME_SIZE
	.align		4
.L_11:
        /*003c*/ 	.byte	0x04, 0x11
        /*003e*/ 	.short	(.L_13 - .L_12)
	.align		4
.L_12:
        /*0040*/ 	.word	index@(_Z28processDuffing1989RK4_BifurcPdS_S_PKdS1_S1_S1_S1_S1_S1_S1_S1_S1_S1_S1_S1_S1_S1_S1_j)
        /*0044*/ 	.word	0x00000028


	//----- nvinfo : EIATTR_MIN_STACK_SIZE
	.align		4
.L_13:
        /*0048*/ 	.byte	0x04, 0x12
        /*004a*/ 	.short	(.L_15 - .L_14)
	.align		4
.L_14:
        /*004c*/ 	.word	index@(_Z28processDuffing1989RK4_BifurcPdS_S_PKdS1_S1_S1_S1_S1_S1_S1_S1_S1_S1_S1_S1_S1_S1_S1_j)
        /*0050*/ 	.word	0x00000028
.L_15:


//--------------------- .nv.compat                --------------------------
	.section	.nv.compat,"",@"SHT_CUDA_COMPAT_INFO"
	.align	4
        /*0000*/ 	.byte	0x02, 0x09, 0x00, 0x00, 0x02, 0x02, 0x01, 0x00, 0x02, 0x05, 0x05, 0x00, 0x03, 0x07, 0x01, 0x01
        /*0010*/ 	.byte	0x02, 0x03, 0x00, 0x00, 0x02, 0x06, 0x01, 0x00, 0x04, 0x0b, 0x08, 0x00, 0x01, 0x00, 0x00, 0x00
        /*0020*/ 	.byte	0x00, 0x00, 0x00, 0x00


//--------------------- .nv.info._Z28processDuffing1989RK4_BifurcPdS_S_PKdS1_S1_S1_S1_S1_S1_S1_S1_S1_S1_S1_S1_S1_S1_S1_j --------------------------
	.section	.nv.info._Z28processDuffing1989RK4_BifurcPdS_S_PKdS1_S1_S1_S1_S1_S1_S1_S1_S1_S1_S1_S1_S1_S1_S1_j,"",@"SHT_CUDA_INFO"
	.sectionflags	@""
	.align	4


	//----- nvinfo : EIATTR_CUDA_API_VERSION
	.align		4
        /*0000*/ 	.byte	0x04, 0x37
        /*0002*/ 	.short	(.L_17 - .L_16)
.L_16:
        /*0004*/ 	.word	0x00000082


	//----- nvinfo : EIATTR_KPARAM_INFO
	.align		4
.L_17:
        /*0008*/ 	.byte	0x04, 0x17
        /*000a*/ 	.short	(.L_19 - .L_18)
.L_18:
        /*000c*/ 	.word	0x00000000
        /*0010*/ 	.short	0x0013
        /*0012*/ 	.short	0x0098
        /*0014*/ 	.byte	0x00, 0xf0, 0x11, 0x00


	//----- nvinfo : EIATTR_KPARAM_INFO
	.align		4
.L_19:
        /*0018*/ 	.byte	0x04, 0x17
        /*001a*/ 	.short	(.L_21 - .L_20)
.L_20:
        /*001c*/ 	.word	0x00000000
        /*0020*/ 	.short	0x0012
        /*0022*/ 	.short	0x0090
        /*0024*/ 	.byte	0x00, 0xf5, 0x21, 0x00


	//----- nvinfo : EIATTR_KPARAM_INFO
	.align		4
.L_21:
        /*0028*/ 	.byte	0x04, 0x17
        /*002a*/ 	.short	(.L_23 - .L_22)
.L_22:
        /*002c*/ 	.word	0x00000000
        /*0030*/ 	.short	0x0011
        /*0032*/ 	.short	0x0088
        /*0034*/ 	.byte	0x00, 0xf5, 0x21, 0x00


	//----- nvinfo : EIATTR_KPARAM_INFO
	.align		4
.L_23:
        /*0038*/ 	.byte	0x04, 0x17
        /*003a*/ 	.short	(.L_25 - .L_24)
.L_24:
        /*003c*/ 	.word	0x00000000
        /*0040*/ 	.short	0x0010
        /*0042*/ 	.short	0x0080
        /*0044*/ 	.byte	0x00, 0xf5, 0x21, 0x00


	//----- nvinfo : EIATTR_KPARAM_INFO
	.align		4
.L_25:
        /*0048*/ 	.byte	0x04, 0x17
        /*004a*/ 	.short	(.L_27 - .L_26)
.L_26:
        /*004c*/ 	.word	0x00000000
        /*0050*/ 	.short	0x000f
        /*0052*/ 	.short	0x0078
        /*0054*/ 	.byte	0x00, 0xf5, 0x21, 0x00


	//----- nvinfo : EIATTR_KPARAM_INFO
	.align		4
.L_27:
        /*0058*/ 	.byte	0x04, 0x17
        /*005a*/ 	.short	(.L_29 - .L_28)
.L_28:
        /*005c*/ 	.word	0x00000000
        /*0060*/ 	.short	0x000e
        /*0062*/ 	.short	0x0070
        /*0064*/ 	.byte	0x00, 0xf5, 0x21, 0x00


	//----- nvinfo : EIATTR_KPARAM_INFO
	.align		4
.L_29:
        /*0068*/ 	.byte	0x04, 0x17
        /*006a*/ 	.short	(.L_31 - .L_30)
.L_30:
        /*006c*/ 	.word	0x00000000
        /*0070*/ 	.short	0x000d
        /*0072*/ 	.short	0x0068
        /*0074*/ 	.byte	0x00, 0xf5, 0x21, 0x00


	//----- nvinfo : EIATTR_KPARAM_INFO
	.align		4
.L_31:
        /*0078*/ 	.byte	0x04, 0x17
        /*007a*/ 	.short	(.L_33 - .L_32)
.L_32:
        /*007c*/ 	.word	0x00000000
        /*0080*/ 	.short	0x000c
        /*0082*/ 	.short	0x0060
        /*0084*/ 	.byte	0x00, 0xf5, 0x21, 0x00


	//----- nvinfo : EIATTR_KPARAM_INFO
	.align		4
.L_33:
        /*0088*/ 	.byte	0x04, 0x17
        /*008a*/ 	.short	(.L_35 - .L_34)
.L_34:
        /*008c*/ 	.word	0x00000000
        /*0090*/ 	.short	0x000b
        /*0092*/ 	.short	0x0058
        /*0094*/ 	.byte	0x00, 0xf5, 0x21, 0x00


	//----- nvinfo : EIATTR_KPARAM_INFO
	.align		4
.L_35:
        /*0098*/ 	.byte	0x04, 0x17
        /*009a*/ 	.short	(.L_37 - .L_36)
.L_36:
        /*009c*/ 	.word	0x00000000
        /*00a0*/ 	.short	0x000a
        /*00a2*/ 	.short	0x0050
        /*00a4*/ 	.byte	0x00, 0xf5, 0x21, 0x00


	//----- nvinfo : EIATTR_KPARAM_INFO
	.align		4
.L_37:
        /*00a8*/ 	.byte	0x04, 0x17
        /*00aa*/ 	.short	(.L_39 - .L_38)
.L_38:
        /*00ac*/ 	.word	0x00000000
        /*00b0*/ 	.short	0x0009
        /*00b2*/ 	.short	0x0048
        /*00b4*/ 	.byte	0x00, 0xf5, 0x21, 0x00


	//----- nvinfo : EIATTR_KPARAM_INFO
	.align		4
.L_39:
        /*00b8*/ 	.byte	0x04, 0x17
        /*00ba*/ 	.short	(.L_41 - .L_40)
.L_40:
        /*00bc*/ 	.word	0x00000000
        /*00c0*/ 	.short	0x0008
        /*00c2*/ 	.short	0x0040
        /*00c4*/ 	.byte	0x00, 0xf5, 0x21, 0x00


	//----- nvinfo : EIATTR_KPARAM_INFO
	.align		4
.L_41:
        /*00c8*/ 	.byte	0x04, 0x17
        /*00ca*/ 	.short	(.L_43 - .L_42)
.L_42:
        /*00cc*/ 	.word	0x00000000
        /*00d0*/ 	.short	0x0007
        /*00d2*/ 	.short	0x0038
        /*00d4*/ 	.byte	0x00, 0xf5, 0x21, 0x00


	//----- nvinfo : EIATTR_KPARAM_INFO
	.align		4
.L_43:
        /*00d8*/ 	.byte	0x04, 0x17
        /*00da*/ 	.short	(.L_45 - .L_44)
.L_44:
        /*00dc*/ 	.word	0x00000000
        /*00e0*/ 	.short	0x0006
        /*00e2*/ 	.short	0x0030
        /*00e4*/ 	.byte	0x00, 0xf5, 0x21, 0x00


	//----- nvinfo : EIATTR_KPARAM_INFO
	.align		4
.L_45:
        /*00e8*/ 	.byte	0x04, 0x17
        /*00ea*/ 	.short	(.L_47 - .L_46)
.L_46:
        /*00ec*/ 	.word	0x00000000
        /*00f0*/ 	.short	0x0005
        /*00f2*/ 	.short	0x0028
        /*00f4*/ 	.byte	0x00, 0xf5, 0x21, 0x00


	//----- nvinfo : EIATTR_KPARAM_INFO
	.align		4
.L_47:
        /*00f8*/ 	.byte	0x04, 0x17
        /*00fa*/ 	.short	(.L_49 - .L_48)
.L_48:
        /*00fc*/ 	.word	0x00000000
        /*0100*/ 	.short	0x0004
        /*0102*/ 	.short	0x0020
        /*0104*/ 	.byte	0x00, 0xf5, 0x21, 0x00


	//----- nvinfo : EIATTR_KPARAM_INFO
	.align		4
.L_49:
        /*0108*/ 	.byte	0x04, 0x17
        /*010a*/ 	.short	(.L_51 - .L_50)
.L_50:
        /*010c*/ 	.word	0x00000000
        /*0110*/ 	.short	0x0003
        /*0112*/ 	.short	0x0018
        /*0114*/ 	.byte	0x00, 0xf5, 0x21, 0x00


	//----- nvinfo : EIATTR_KPARAM_INFO
	.align		4
.L_51:
        /*0118*/ 	.byte	0x04, 0x17
        /*011a*/ 	.short	(.L_53 - .L_52)
.L_52:
        /*011c*/ 	.word	0x00000000
        /*0120*/ 	.short	0x0002
        /*0122*/ 	.short	0x0010
        /*0124*/ 	.byte	0x00, 0xf5, 0x21, 0x00


	//----- nvinfo : EIATTR_KPARAM_INFO
	.align		4
.L_53:
        /*0128*/ 	.byte	0x04, 0x17
        /*012a*/ 	.short	(.L_55 - .L_54)
.L_54:
        /*012c*/ 	.word	0x00000000
        /*0130*/ 	.short	0x0001
        /*0132*/ 	.short	0x0008
        /*0134*/ 	.byte	0x00, 0xf5, 0x21, 0x00


	//----- nvinfo : EIATTR_KPARAM_INFO
	.align		4
.L_55:
        /*0138*/ 	.byte	0x04, 0x17
        /*013a*/ 	.short	(.L_57 - .L_56)
.L_56:
        /*013c*/ 	.word	0x00000000
        /*0140*/ 	.short	0x0000
        /*0142*/ 	.short	0x0000
        /*0144*/ 	.byte	0x00, 0xf5, 0x21, 0x00


	//----- nvinfo : EIATTR_SPARSE_MMA_MASK
	.align		4
.L_57:
        /*0148*/ 	.byte	0x03, 0x50
        /*014a*/ 	.short	0x0000


	//----- nvinfo : EIATTR_MAXREG_COUNT
	.align		4
        /*014c*/ 	.byte	0x03, 0x1b
        /*014e*/ 	.short	0x00ff


	//----- nvinfo : EIATTR_MERCURY_ISA_VERSION
	.align		4
        /*0150*/ 	.byte	0x03, 0x5f
        /*0152*/ 	.short	0x0101


	//----- nvinfo : EIATTR_VRC_CTA_INIT_COUNT
	.align		4
        /*0154*/ 	.byte	0x02, 0x4a
	.zero		1
	.zero		1


	//----- nvinfo : EIATTR_EXIT_INSTR_OFFSETS
	.align		4
        /*0158*/ 	.byte	0x04, 0x1c
        /*015a*/ 	.short	(.L_59 - .L_58)


	//   ....[0]....
.L_58:
        /*015c*/ 	.word	0x00000110


	//   ....[1]....
        /*0160*/ 	.word	0x0000a040


	//----- nvinfo : EIATTR_CRS_STACK_SIZE
	.align		4
.L_59:
        /*0164*/ 	.byte	0x04, 0x1e
        /*0166*/ 	.short	(.L_61 - .L_60)
.L_60:
        /*0168*/ 	.word	0x00000000


	//----- nvinfo : EIATTR_CBANK_PARAM_SIZE
	.align		4
.L_61:
        /*016c*/ 	.byte	0x03, 0x19
        /*016e*/ 	.short	0x009c


	//----- nvinfo : EIATTR_PARAM_CBANK
	.align		4
        /*0170*/ 	.byte	0x04, 0x0a
        /*0172*/ 	.short	(.L_63 - .L_62)
	.align		4
.L_62:
        /*0174*/ 	.word	index@(.nv.constant0._Z28processDuffing1989RK4_BifurcPdS_S_PKdS1_S1_S1_S1_S1_S1_S1_S1_S1_S1_S1_S1_S1_S1_S1_j)
        /*0178*/ 	.short	0x0380
        /*017a*/ 	.short	0x009c


	//----- nvinfo : EIATTR_SW_WAR
	.align		4
.L_63:
        /*017c*/ 	.byte	0x04, 0x36
        /*017e*/ 	.short	(.L_65 - .L_64)
.L_64:
        /*0180*/ 	.word	0x00000008
.L_65:


//--------------------- .nv.callgraph             --------------------------
	.section	.nv.callgraph,"",@"SHT_CUDA_CALLGRAPH"
	.align	4
	.sectionentsize	8
	.align		4
        /*0000*/ 	.word	0x00000000
	.align		4
        /*0004*/ 	.word	0xffffffff
	.align		4
        /*0008*/ 	.word	0x00000000
	.align		4
        /*000c*/ 	.word	0xfffffffe
	.align		4
        /*0010*/ 	.word	0x00000000
	.align		4
        /*0014*/ 	.word	0xfffffffd
	.align		4
        /*0018*/ 	.word	0x00000000
	.align		4
        /*001c*/ 	.word	0xfffffffc


//--------------------- .nv.constant4             --------------------------
	.section	.nv.constant4,"a",@progbits
	.align	8
	.align		8
.nv.constant4:
        /*0000*/ 	.dword	__cudart_i2opi_d
	.align		8
        /*0008*/ 	.dword	__cudart_sin_cos_coeffs


//--------------------- .text._Z28processDuffing1989RK4_BifurcPdS_S_PKdS1_S1_S1_S1_S1_S1_S1_S1_S1_S1_S1_S1_S1_S1_S1_j --------------------------
	.section	.text._Z28processDuffing1989RK4_BifurcPdS_S_PKdS1_S1_S1_S1_S1_S1_S1_S1_S1_S1_S1_S1_S1_S1_S1_j,"ax",@progbits
	.align	128
        .global         _Z28processDuffing1989RK4_BifurcPdS_S_PKdS1_S1_S1_S1_S1_S1_S1_S1_S1_S1_S1_S1_S1_S1_S1_j
        .type           _Z28processDuffing1989RK4_BifurcPdS_S_PKdS1_S1_S1_S1_S1_S1_S1_S1_S1_S1_S1_S1_S1_S1_S1_j,@function
        .size           _Z28processDuffing1989RK4_BifurcPdS_S_PKdS1_S1_S1_S1_S1_S1_S1_S1_S1_S1_S1_S1_S1_S1_S1_j,(.L_x_201 - _Z28processDuffing1989RK4_BifurcPdS_S_PKdS1_S1_S1_S1_S1_S1_S1_S1_S1_S1_S1_S1_S1_S1_S1_j)
        .other          _Z28processDuffing1989RK4_BifurcPdS_S_PKdS1_S1_S1_S1_S1_S1_S1_S1_S1_S1_S1_S1_S1_S1_S1_j,@"STO_CUDA_ENTRY STV_DEFAULT"
_Z28processDuffing1989RK4_BifurcPdS_S_PKdS1_S1_S1_S1_S1_S1_S1_S1_S1_S1_S1_S1_S1_S1_S1_j:
.text._Z28processDuffing1989RK4_BifurcPdS_S_PKdS1_S1_S1_S1_S1_S1_S1_S1_S1_S1_S1_S1_S1_S1_S1_j:
[----:B------:R-:W0:Y:S01]  /*0000*/  LDC R1, c[0x0][0x37c] ;  /* 0x0000df00ff017b82 */ /* 0x000e220000000800 */
[----:B------:R-:W1:Y:S01]  /*0010*/  S2R R54, SR_TID.X ;  /* 0x0000000000367919 */ /* 0x000e620000002100 */
[----:B------:R-:W2:Y:S06]  /*0020*/  LDCU UR6, c[0x0][0x370] ;  /* 0x00006e00ff0677ac */ /* 0x000eac0008000800 */
[----:B------:R-:W-:Y:S01]  /*0030*/  S2UR UR4, SR_CTAID.X ;  /* 0x00000000000479c3 */ /* 0x000fe20000002500 */
[----:B0-----:R-:W-:Y:S01]  /*0040*/  VIADD R1, R1, 0xffffffd8 ;  /* 0xffffffd801017836 */ /* 0x001fe20000000000 */
[----:B------:R-:W1:Y:S01]  /*0050*/  S2R R55, SR_TID.Y ;  /* 0x0000000000377919 */ /* 0x000e620000002200 */
[----:B------:R-:W1:Y:S01]  /*0060*/  LDCU UR7, c[0x0][0x360] ;  /* 0x00006c00ff0777ac */ /* 0x000e620008000800 */
[----:B------:R-:W0:Y:S04]  /*0070*/  LDCU UR8, c[0x0][0x418] ;  /* 0x00008300ff0877ac */ /* 0x000e280008000800 */
[----:B------:R-:W2:Y:S08]  /*0080*/  S2UR UR5, SR_CTAID.Y ;  /* 0x00000000000579c3 */ /* 0x000eb00000002600 */
[----:B------:R-:W3:Y:S01]  /*0090*/  LDC R3, c[0x0][0x364] ;  /* 0x0000d900ff037b82 */ /* 0x000ee20000000800 */
[----:B--2---:R-:W-:Y:S01]  /*00a0*/  UIMAD UR4, UR5, UR6, UR4 ;  /* 0x00000006050472a4 */ /* 0x004fe2000f8e0204 */
[----:B-1----:R-:W-:-:S02]  /*00b0*/  IMAD R54, R55, UR7, R54 ;  /* 0x0000000737367c24 */ /* 0x002fc4000f8e0236 */
[----:B------:R-:W-:Y:S02]  /*00c0*/  IMAD.MOV.U32 R55, RZ, RZ, RZ ;  /* 0x000000ffff377224 */ /* 0x000fe400078e00ff */
[----:B---3--:R-:W-:-:S04]  /*00d0*/  IMAD R3, R3, UR7, RZ ;  /* 0x0000000703037c24 */ /* 0x008fc8000f8e02ff */
[----:B------:R-:W-:-:S03]  /*00e0*/  IMAD.WIDE.U32 R54, R3, UR4, R54 ;  /* 0x0000000403367c25 */ /* 0x000fc6000f8e0036 */
[----:B0-----:R-:W-:-:S04]  /*00f0*/  ISETP.GE.U32.AND P0, PT, R54, UR8, PT ;  /* 0x0000000836007c0c */ /* 0x001fc8000bf06070 */
[----:B------:R-:W-:-:S13]  /*0100*/  ISETP.GE.U32.AND.EX P0, PT, R55, RZ, PT, P0 ;  /* 0x000000ff3700720c */ /* 0x000fda0003f06100 */
[----:B------:R-:W-:Y:S05]  /*0110*/  @P0 EXIT ;  /* 0x000000000000094d */ /* 0x000fea0003800000 */
[----:B------:R-:W0:Y:S01]  /*0120*/  LDCU.64 UR4, c[0x0][0x3f8] ;  /* 0x00007f00ff0477ac */ /* 0x000e220008000a00 */
[C---:B------:R-:W-:Y:S01]  /*0130*/  IMAD.SHL.U32 R0, R54.reuse, 0x8, RZ ;  /* 0x0000000836007824 */ /* 0x040fe200078e00ff */
[----:B------:R-:W-:Y:S01]  /*0140*/  SHF.L.U64.HI R18, R54, 0x3, R55 ;  /* 0x0000000336127819 */ /* 0x000fe20000010237 */
[----:B------:R-:W1:Y:S01]  /*0150*/  LDCU.64 UR6, c[0x0][0x358] ;  /* 0x00006b00ff0677ac */ /* 0x000e620008000a00 */
[----:B------:R-:W2:Y:S02]  /*0160*/  LDCU.128 UR8, c[0x0][0x400] ;  /* 0x00008000ff0877ac */ /* 0x000ea40008000c00 */
[----:B0-----:R-:W-:-:S04]  /*0170*/  IADD3 R4, P0, PT, R0, UR4, RZ ;  /* 0x0000000400047c10 */ /* 0x001fc8000ff1e0ff */
[----:B------:R-:W-:Y:S01]  /*0180*/  IADD3.X R5, PT, PT, R18, UR5, RZ, P0, !PT ;  /* 0x0000000512057c10 */ /* 0x000fe200087fe4ff */
[----:B------:R-:W0:Y:S05]  /*0190*/  LDCU.64 UR4, c[0x0][0x410] ;  /* 0x00008200ff0477ac */ /* 0x000e2a0008000a00 */
[----:B-1----:R-:W3:Y:S01]  /*01a0*/  LDG.E.64 R4, desc[UR6][R4.64] ;  /* 0x0000000604047981 */ /* 0x002ee2000c1e1b00 */
[C---:B--2---:R-:W-:Y:S02]  /*01b0*/  IADD3 R6, P0, PT, R0.reuse, UR10, RZ ;  /* 0x0000000a00067c10 */ /* 0x044fe4000ff1e0ff */
[----:B------:R-:W-:Y:S02]  /*01c0*/  IADD3 R8, P1, PT, R0, UR8, RZ ;  /* 0x0000000800087c10 */ /* 0x000fe4000ff3e0ff */
[----:B------:R-:W-:-:S02]  /*01d0*/  IADD3.X R7, PT, PT, R18, UR11, RZ, P0, !PT ;  /* 0x0000000b12077c10 */ /* 0x000fc400087fe4ff */
[----:B------:R-:W-:-:S04]  /*01e0*/  IADD3.X R9, PT, PT, R18, UR9, RZ, P1, !PT ;  /* 0x0000000912097c10 */ /* 0x000fc80008ffe4ff */
[----:B------:R-:W5:Y:S01]  /*01f0*/  LDG.E.64 R6, desc[UR6][R6.64] ;  /* 0x0000000606067981 */ /* 0x000f62000c1e1b00 */
[----:B0-----:R-:W-:-:S03]  /*0200*/  IADD3 R10, P2, PT, R0, UR4, RZ ;  /* 0x00000004000a7c10 */ /* 0x001fc6000ff5e0ff */
[----:B------:R-:W5:Y:S01]  /*0210*/  LDG.E.64 R8, desc[UR6][R8.64] ;  /* 0x0000000608087981 */ /* 0x000f62000c1e1b00 */
[----:B------:R-:W-:-:S06]  /*0220*/  IADD3.X R11, PT, PT, R18, UR5, RZ, P2, !PT ;  /* 0x00000005120b7c10 */ /* 0x000fcc00097fe4ff */
[----:B------:R-:W5:Y:S01]  /*0230*/  LDG.E.64 R10, desc[UR6][R10.64] ;  /* 0x000000060a0a7981 */ /* 0x000f62000c1e1b00 */
[----:B------:R-:W-:Y:S01]  /*0240*/  IMAD.MOV.U32 R2, RZ, RZ, 0x1 ;  /* 0x00000001ff027424 */ /* 0x000fe200078e00ff */
[----:B------:R-:W-:Y:S01]  /*0250*/  BSSY.RECONVERGENT B1, `(.L_x_0) ;  /* 0x0000015000017945 */ /* 0x000fe20003800200 */
[----:B---3--:R-:W0:Y:S04]  /*0260*/  MUFU.RCP64H R3, R5 ;  /* 0x0000000500037308 */ /* 0x008e280000001800 */
[----:B0-----:R-:W-:-:S08]  /*0270*/  DFMA R12, -R4, R2, 1 ;  /* 0x3ff00000040c742b */ /* 0x001fd00000000102 */
[----:B------:R-:W-:-:S08]  /*0280*/  DFMA R12, R12, R12, R12 ;  /* 0x0000000c0c0c722b */ /* 0x000fd0000000000c */
[----:B------:R-:W-:-:S08]  /*0290*/  DFMA R12, R2, R12, R2 ;  /* 0x0000000c020c722b */ /* 0x000fd00000000002 */
[----:B------:R-:W-:-:S08]  /*02a0*/  DFMA R2, -R4, R12, 1 ;  /* 0x3ff000000402742b */ /* 0x000fd0000000010c */
[----:B------:R-:W-:-:S08]  /*02b0*/  DFMA R2, R12, R2, R12 ;  /* 0x000000020c02722b */ /* 0x000fd0000000000c */
[----:B------:R-:W-:-:S08]  /*02c0*/  DMUL R12, R2, 0.5 ;  /* 0x3fe00000020c7828 */ /* 0x000fd00000000000 */
[----:B------:R-:W-:-:S08]  /*02d0*/  DFMA R14, -R4, R12, 0.5 ;  /* 0x3fe00000040e742b */ /* 0x000fd0000000010c */
[----:B------:R-:W-:-:S10]  /*02e0*/  DFMA R2, R2, R14, R12 ;  /* 0x0000000e0202722b */ /* 0x000fd4000000000c */
[----:B------:R-:W-:-:S05]  /*02f0*/  FFMA R12, RZ, R5, R3 ;  /* 0x00000005ff0c7223 */ /* 0x000fca0000000003 */
[----:B------:R-:W-:-:S13]  /*0300*/  FSETP.GT.AND P0, PT, |R12|, 1.469367938527859385e-39, PT ;  /* 0x001000000c00780b */ /* 0x000fda0003f04200 */
[----:B------:R-:W-:Y:S05]  /*0310*/  @P0 BRA `(.L_x_1) ;  /* 0x0000000000200947 */ /* 0x000fea0003800000 */
[----:B------:R-:W-:Y:S01]  /*0320*/  IMAD.MOV.U32 R60, RZ, RZ, RZ ;  /* 0x000000ffff3c7224 */ /* 0x000fe200078e00ff */
[----:B------:R-:W-:Y:S01]  /*0330*/  MOV R80, 0x380 ;  /* 0x0000038000507802 */ /* 0x000fe20000000f00 */
[----:B------:R-:W-:Y:S02]  /*0340*/  IMAD.MOV.U32 R61, RZ, RZ, 0x3fe00000 ;  /* 0x3fe00000ff3d7424 */ /* 0x000fe400078e00ff */
[----:B------:R-:W-:Y:S02]  /*0350*/  IMAD.MOV.U32 R58, RZ, RZ, R4 ;  /* 0x000000ffff3a7224 */ /* 0x000fe400078e0004 */
[----:B------:R-:W-:-:S07]  /*0360*/  IMAD.MOV.U32 R59, RZ, RZ, R5 ;  /* 0x000000ffff3b7224 */ /* 0x000fce00078e0005 */
[----:B-----5:R-:W-:Y:S05]  /*0370*/  CALL.REL.NOINC `($__internal_0_$__cuda_sm20_div_rn_f64_full) ;  /* 0x0000009c00347944 */ /* 0x020fea0003c00000 */
[----:B------:R-:W-:Y:S02]  /*0380*/  IMAD.MOV.U32 R2, RZ, RZ, R84 ;  /* 0x000000ffff027224 */ /* 0x000fe400078e0054 */
[----:B------:R-:W-:-:S07]  /*0390*/  IMAD.MOV.U32 R3, RZ, RZ, R85 ;  /* 0x000000ffff037224 */ /* 0x000fce00078e0055 */
.L_x_1:
[----:B------:R-:W-:Y:S05]  /*03a0*/  BSYNC.RECONVERGENT B1 ;  /* 0x0000000000017941 */ /* 0x000fea0003800200 */
.L_x_0:
[----:B------:R-:W0:Y:S01]  /*03b0*/  LDCU.128 UR8, c[0x0][0x3a0] ;  /* 0x00007400ff0877ac */ /* 0x000e220008000c00 */
[----:B------:R-:W1:Y:S01]  /*03c0*/  LDCU.128 UR12, c[0x0][0x3b0] ;  /* 0x00007600ff0c77ac */ /* 0x000e620008000c00 */
[----:B------:R-:W2:Y:S01]  /*03d0*/  LDCU.128 UR16, c[0x0][0x3c0] ;  /* 0x00007800ff1077ac */ /* 0x000ea20008000c00 */
[----:B------:R-:W3:Y:S01]  /*03e0*/  LDCU.64 UR4, c[0x0][0x398] ;  /* 0x00007300ff0477ac */ /* 0x000ee20008000a00 */
[----:B------:R-:W4:Y:S01]  /*03f0*/  LDCU.128 UR20, c[0x0][0x3d0] ;  /* 0x00007a00ff1477ac */ /* 0x000f220008000c00 */
[C---:B0-----:R-:W-:Y:S01]  /*0400*/  IADD3 R14, P0, PT, R0.reuse, UR8, RZ ;  /* 0x00000008000e7c10 */ /* 0x041fe2000ff1e0ff */
[----:B------:R-:W0:Y:S01]  /*0410*/  LDCU.128 UR24, c[0x0][0x3e0] ;  /* 0x00007c00ff1877ac */ /* 0x000e220008000c00 */
[----:B------:R-:W-:Y:S02]  /*0420*/  IADD3 R16, P1, PT, R0, UR10, RZ ;  /* 0x0000000a00107c10 */ /* 0x000fe4000ff3e0ff */
[C---:B------:R-:W-:Y:S01]  /*0430*/  IADD3.X R15, PT, PT, R18.reuse, UR9, RZ, P0, !PT ;  /* 0x00000009120f7c10 */ /* 0x040fe200087fe4ff */
[----:B------:R-:W0:Y:S01]  /*0440*/  LDCU.64 UR28, c[0x0][0x3f0] ;  /* 0x00007e00ff1c77ac */ /* 0x000e220008000a00 */
[----:B------:R-:W-:-:S02]  /*0450*/  IADD3.X R17, PT, PT, R18, UR11, RZ, P1, !PT ;  /* 0x0000000b12117c10 */ /* 0x000fc40008ffe4ff */
[C---:B-1----:R-:W-:Y:S02]  /*0460*/  IADD3 R72, P1, PT, R0.reuse, UR12, RZ ;  /* 0x0000000c00487c10 */ /* 0x042fe4000ff3e0ff */
[C---:B------:R-:W-:Y:S01]  /*0470*/  IADD3 R64, P2, PT, R0.reuse, UR14, RZ ;  /* 0x0000000e00407c10 */ /* 0x040fe2000ff5e0ff */
[----:B------:R-:W5:Y:S01]  /*0480*/  LDG.E.64 R14, desc[UR6][R14.64] ;  /* 0x000000060e0e7981 */ /* 0x000f62000c1e1b00 */
[C---:B--2---:R-:W-:Y:S02]  /*0490*/  IADD3 R50, P3, PT, R0.reuse, UR16, RZ ;  /* 0x0000001000327c10 */ /* 0x044fe4000ff7e0ff */
[C---:B------:R-:W-:Y:S01]  /*04a0*/  IADD3 R70, P4, PT, R0.reuse, UR18, RZ ;  /* 0x0000001200467c10 */ /* 0x040fe2000ff9e0ff */
[----:B------:R-:W5:Y:S01]  /*04b0*/  LDG.E.64 R16, desc[UR6][R16.64] ;  /* 0x0000000610107981 */ /* 0x000f62000c1e1b00 */
[----:B---3--:R-:W-:Y:S02]  /*04c0*/  IADD3 R12, P0, PT, R0, UR4, RZ ;  /* 0x00000004000c7c10 */ /* 0x008fe4000ff1e0ff */
[----:B------:R-:W-:-:S02]  /*04d0*/  IADD3.X R73, PT, PT, R18, UR13, RZ, P1, !PT ;  /* 0x0000000d12497c10 */ /* 0x000fc40008ffe4ff */
[C---:B------:R-:W-:Y:S02]  /*04e0*/  IADD3.X R65, PT, PT, R18.reuse, UR15, RZ, P2, !PT ;  /* 0x0000000f12417c10 */ /* 0x040fe400097fe4ff */
[C---:B------:R-:W-:Y:S02]  /*04f0*/  IADD3.X R51, PT, PT, R18.reuse, UR17, RZ, P3, !PT ;  /* 0x0000001112337c10 */ /* 0x040fe40009ffe4ff */
[C---:B------:R-:W-:Y:S01]  /*0500*/  IADD3.X R71, PT, PT, R18.reuse, UR19, RZ, P4, !PT ;  /* 0x0000001312477c10 */ /* 0x040fe2000a7fe4ff */
[----:B------:R-:W5:Y:S01]  /*0510*/  LDG.E.64 R72, desc[UR6][R72.64] ;  /* 0x0000000648487981 */ /* 0x000f62000c1e1b00 */
[----:B------:R-:W-:Y:S02]  /*0520*/  IADD3.X R13, PT, PT, R18, UR5, RZ, P0, !PT ;  /* 0x00000005120d7c10 */ /* 0x000fe400087fe4ff */
[C---:B----4-:R-:W-:Y:S01]  /*0530*/  IADD3 R62, P0, PT, R0.reuse, UR20, RZ ;  /* 0x00000014003e7c10 */ /* 0x050fe2000ff1e0ff */
[----:B------:R-:W5:Y:S01]  /*0540*/  LDG.E.64 R64, desc[UR6][R64.64] ;  /* 0x0000000640407981 */ /* 0x000f62000c1e1b00 */
[----:B------:R-:W-:-:S02]  /*0550*/  IADD3 R44, P1, PT, R0, UR22, RZ ;  /* 0x00000016002c7c10 */ /* 0x000fc4000ff3e0ff */
[C---:B0-----:R-:W-:Y:S01]  /*0560*/  IADD3 R68, P2, PT, R0.reuse, UR24, RZ ;  /* 0x0000001800447c10 */ /* 0x041fe2000ff5e0ff */
[----:B------:R-:W5:Y:S01]  /*0570*/  LDG.E.64 R12, desc[UR6][R12.64] ;  /* 0x000000060c0c7981 */ /* 0x000f62000c1e1b00 */
[C---:B------:R-:W-:Y:S02]  /*0580*/  IADD3 R52, P3, PT, R0.reuse, UR26, RZ ;  /* 0x0000001a00347c10 */ /* 0x040fe4000ff7e0ff */
[----:B------:R-:W-:Y:S01]  /*0590*/  IADD3 R46, P4, PT, R0, UR28, RZ ;  /* 0x0000001c002e7c10 */ /* 0x000fe2000ff9e0ff */
[----:B------:R-:W5:Y:S01]  /*05a0*/  LDG.E.64 R50, desc[UR6][R50.64] ;  /* 0x0000000632327981 */ /* 0x000f62000c1e1b00 */
[C---:B------:R-:W-:Y:S02]  /*05b0*/  IADD3.X R63, PT, PT, R18.reuse, UR21, RZ, P0, !PT ;  /* 0x00000015123f7c10 */ /* 0x040fe400087fe4ff */
[C---:B------:R-:W-:Y:S01]  /*05c0*/  IADD3.X R45, PT, PT, R18.reuse, UR23, RZ, P1, !PT ;  /* 0x00000017122d7c10 */ /* 0x040fe20008ffe4ff */
[----:B------:R-:W5:Y:S01]  /*05d0*/  LDG.E.64 R70, desc[UR6][R70.64] ;  /* 0x0000000646467981 */ /* 0x000f62000c1e1b00 */
[----:B------:R-:W-:-:S02]  /*05e0*/  IADD3.X R69, PT, PT, R18, UR25, RZ, P2, !PT ;  /* 0x0000001912457c10 */ /* 0x000fc400097fe4ff */
[C---:B------:R-:W-:Y:S01]  /*05f0*/  IADD3.X R53, PT, PT, R18.reuse, UR27, RZ, P3, !PT ;  /* 0x0000001b12357c10 */ /* 0x040fe20009ffe4ff */
[----:B------:R-:W5:Y:S01]  /*0600*/  LDG.E.64 R62, desc[UR6][R62.64] ;  /* 0x000000063e3e7981 */ /* 0x000f62000c1e1b00 */
[----:B------:R-:W-:-:S03]  /*0610*/  IADD3.X R47, PT, PT, R18, UR29, RZ, P4, !PT ;  /* 0x0000001d122f7c10 */ /* 0x000fc6000a7fe4ff */
[----:B------:R-:W5:Y:S04]  /*0620*/  LDG.E.64 R44, desc[UR6][R44.64] ;  /* 0x000000062c2c7981 */ /* 0x000f68000c1e1b00 */
[----:B------:R-:W5:Y:S04]  /*0630*/  LDG.E.64 R68, desc[UR6][R68.64] ;  /* 0x0000000644447981 */ /* 0x000f68000c1e1b00 */
[----:B------:R-:W5:Y:S04]  /*0640*/  LDG.E.64 R52, desc[UR6][R52.64] ;  /* 0x0000000634347981 */ /* 0x000f68000c1e1b00 */
[----:B------:R-:W5:Y:S01]  /*0650*/  LDG.E.64 R46, desc[UR6][R46.64] ;  /* 0x000000062e2e7981 */ /* 0x000f62000c1e1b00 */
[C---:B------:R-:W-:Y:S01]  /*0660*/  DFMA R18, R4.reuse, 2, R4 ;  /* 0x400000000412782b */ /* 0x040fe20000000004 */
[----:B------:R0:W1:Y:S07]  /*0670*/  F2I.F64.TRUNC R0, R2 ;  /* 0x0000000200007311 */ /* 0x00006e000030d100 */
[----:B------:R-:W-:Y:S01]  /*0680*/  DFMA R18, R4, 2, R18 ;  /* 0x400000000412782b */ /* 0x000fe20000000012 */
[----:B------:R-:W-:-:S02]  /*0690*/  CS2R R20, SRZ ;  /* 0x0000000000147805 */ /* 0x000fc4000001ff00 */
[----:B------:R-:W-:Y:S02]  /*06a0*/  CS2R R22, SRZ ;  /* 0x0000000000167805 */ /* 0x000fe4000001ff00 */
[----:B------:R-:W-:-:S03]  /*06b0*/  CS2R R24, SRZ ;  /* 0x0000000000187805 */ /* 0x000fc6000001ff00 */
[----:B------:R-:W-:Y:S01]  /*06c0*/  DADD R18, R4, R18 ;  /* 0x0000000004127229 */ /* 0x000fe20000000012 */
[----:B01----:R-:W-:-:S10]  /*06d0*/  UMOV UR4, URZ ;  /* 0x000000ff00047c82 */ /* 0x003fd40008000000 */
.L_x_173:
[----:B------:R-:W-:Y:S01]  /*06e0*/  ISETP.NE.AND P0, PT, R0, RZ, PT ;  /* 0x000000ff0000720c */ /* 0x000fe20003f05270 */
[----:B------:R-:W-:Y:S01]  /*06f0*/  UIADD3 UR4, UPT, UPT, UR4, 0x1, URZ ;  /* 0x0000000104047890 */ /* 0x000fe2000fffe0ff */
[----:B------:R-:W-:Y:S01]  /*0700*/  BSSY.RECONVERGENT B0, `(.L_x_2) ;  /* 0x0000569000007945 */ /* 0x000fe20003800200 */
[----:B------:R-:W0:Y:S02]  /*0710*/  LDCU.64 UR8, c[0x4][0x8] ;  /* 0x01000100ff0877ac */ /* 0x000e240008000a00 */
[----:B------:R-:W-:Y:S01]  /*0720*/  UISETP.NE.AND UP0, UPT, UR4, 0x4e20, UPT ;  /* 0x00004e200400788c */ /* 0x000fe2000bf05270 */
[----:B------:R-:W-:-:S07]  /*0730*/  UMOV UR5, URZ ;  /* 0x000000ff00057c82 */ /* 0x000fce0008000000 */
[----:B------:R-:W-:Y:S05]  /*0740*/  @!P0 BRA `(.L_x_3) ;  /* 0x0000005400908947 */ /* 0x000fea0003800000 */
[----:B-----5:R-:W-:Y:S02]  /*0750*/  IMAD.MOV.U32 R26, RZ, RZ, R46 ;  /* 0x000000ffff1a7224 */ /* 0x020fe400078e002e */
[----:B------:R-:W-:Y:S02]  /*0760*/  IMAD.MOV.U32 R27, RZ, RZ, R47 ;  /* 0x000000ffff1b7224 */ /* 0x000fe400078e002f */
[----:B------:R-:W-:Y:S02]  /*0770*/  IMAD.MOV.U32 R28, RZ, RZ, R52 ;  /* 0x000000ffff1c7224 */ /* 0x000fe400078e0034 */
[----:B------:R-:W-:Y:S02]  /*0780*/  IMAD.MOV.U32 R29, RZ, RZ, R53 ;  /* 0x000000ffff1d7224 */ /* 0x000fe400078e0035 */
[----:B------:R-:W-:Y:S02]  /*0790*/  IMAD.MOV.U32 R30, RZ, RZ, R68 ;  /* 0x000000ffff1e7224 */ /* 0x000fe400078e0044 */
[----:B------:R-:W-:-:S02]  /*07a0*/  IMAD.MOV.U32 R31, RZ, RZ, R69 ;  /* 0x000000ffff1f7224 */ /* 0x000fc400078e0045 */
[----:B------:R-:W-:Y:S02]  /*07b0*/  IMAD.MOV.U32 R32, RZ, RZ, R44 ;  /* 0x000000ffff207224 */ /* 0x000fe400078e002c */
        /* <DEDUP_REMOVED lines=11> */
[----:B------:R-:W-:-:S07]  /*0870*/  IMAD.MOV R2, RZ, RZ, -R0 ;  /* 0x000000ffff027224 */ /* 0x000fce00078e0a00 */
.L_x_100:
[----:B------:R-:W-:Y:S01]  /*0880*/  DADD R56, -RZ, |R12| ;  /* 0x00000000ff387229 */ /* 0x000fe2000000050c */
[----:B------:R-:W-:Y:S01]  /*0890*/  BSSY.RECONVERGENT B1, `(.L_x_4) ;  /* 0x0000006000017945 */ /* 0x000fe20003800200 */
[----:B------:R-:W-:Y:S01]  /*08a0*/  DMUL R46, R4, R14 ;  /* 0x0000000e042e7228 */ /* 0x000fe20000000000 */
[----:B------:R-:W-:-:S07]  /*08b0*/  IMAD.MOV.U32 R3, RZ, RZ, 0x40080000 ;  /* 0x40080000ff037424 */ /* 0x000fce00078e00ff */
[----:B------:R-:W-:Y:S01]  /*08c0*/  IMAD.MOV.U32 R58, RZ, RZ, R56 ;  /* 0x000000ffff3a7224 */ /* 0x000fe200078e0038 */
[----:B------:R-:W-:-:S07]  /*08d0*/  MOV R56, 0x8f0 ;  /* 0x000008f000387802 */ /* 0x000fce0000000f00 */
[----:B0-----:R-:W-:Y:S05]  /*08e0*/  CALL.REL.NOINC `($_Z28processDuffing1989RK4_BifurcPdS_S_PKdS1_S1_S1_S1_S1_S1_S1_S1_S1_S1_S1_S1_S1_S1_S1_j$__internal_accurate_pow) ;  /* 0x0000009c00e87944 */ /* 0x001fea0003c00000 */
[----:B------:R-:W-:Y:S05]  /*08f0*/  BSYNC.RECONVERGENT B1 ;  /* 0x0000000000017941 */ /* 0x000fea0003800200 */
.L_x_4:
[----:B------:R-:W-:Y:S01]  /*0900*/  DADD R44, R12, 3 ;  /* 0x400800000c2c7429 */ /* 0x000fe20000000000 */
[----:B------:R-:W-:Y:S01]  /*0910*/  IMAD.MOV.U32 R59, RZ, RZ, R3 ;  /* 0x000000ffff3b7224 */ /* 0x000fe200078e0003 */
[----:B------:R-:W-:Y:S01]  /*0920*/  DMUL R62, R10, R16 ;  /* 0x000000100a3e7228 */ /* 0x000fe20000000000 */
[----:B------:R-:W-:Y:S01]  /*0930*/  ISETP.GE.AND P0, PT, R13, RZ, PT ;  /* 0x000000ff0d00720c */ /* 0x000fe20003f06270 */
[C---:B------:R-:W-:Y:S01]  /*0940*/  DSETP.NEU.AND P3, PT, R12.reuse, RZ, PT ;  /* 0x000000ff0c00722a */ /* 0x040fe20003f6d000 */
[----:B------:R-:W-:Y:S01]  /*0950*/  BSSY.RECONVERGENT B1, `(.L_x_5) ;  /* 0x0000012000017945 */ /* 0x000fe20003800200 */
[----:B------:R-:W-:Y:S02]  /*0960*/  DSETP.NEU.AND P1, PT, R12, 1, PT ;  /* 0x3ff000000c00742a */ /* 0x000fe40003f2d000 */
[----:B------:R-:W-:Y:S02]  /*0970*/  DADD R48, -RZ, -R58 ;  /* 0x00000000ff307229 */ /* 0x000fe4000000093a */
[----:B------:R-:W-:Y:S01]  /*0980*/  LOP3.LUT R44, R45, 0x7ff00000, RZ, 0xc0, !PT ;  /* 0x7ff000002d2c7812 */ /* 0x000fe200078ec0ff */
[----:B------:R-:W-:-:S03]  /*0990*/  DSETP.NEU.AND P2, PT, |R62|, +INF , PT ;  /* 0x7ff000003e00742a */ /* 0x000fc60003f4d200 */
[----:B------:R-:W-:-:S04]  /*09a0*/  ISETP.NE.AND P4, PT, R44, 0x7ff00000, PT ;  /* 0x7ff000002c00780c */ /* 0x000fc80003f85270 */
[----:B------:R-:W-:Y:S02]  /*09b0*/  FSEL R45, R48, R58, !P0 ;  /* 0x0000003a302d7208 */ /* 0x000fe40004000000 */
[----:B------:R-:W-:Y:S02]  /*09c0*/  FSEL R3, R49, R3, !P0 ;  /* 0x0000000331037208 */ /* 0x000fe40004000000 */
[----:B------:R-:W-:Y:S02]  /*09d0*/  FSEL R44, R45, RZ, P3 ;  /* 0x000000ff2d2c7208 */ /* 0x000fe40001800000 */
[----:B------:R-:W-:-:S03]  /*09e0*/  FSEL R45, R13, R3, !P3 ;  /* 0x000000030d2d7208 */ /* 0x000fc60005800000 */
[----:B------:R-:W-:Y:S05]  /*09f0*/  @P4 BRA `(.L_x_6) ;  /* 0x00000000001c4947 */ /* 0x000fea0003800000 */
[----:B------:R-:W-:-:S14]  /*0a00*/  DSETP.NAN.AND P3, PT, R12, R12, PT ;  /* 0x0000000c0c00722a */ /* 0x000fdc0003f68000 */
[----:B------:R-:W-:Y:S01]  /*0a10*/  @P3 DADD R44, R12, 3 ;  /* 0x400800000c2c3429 */ /* 0x000fe20000000000 */
[----:B------:R-:W-:Y:S10]  /*0a20*/  @P3 BRA `(.L_x_6) ;  /* 0x0000000000103947 */ /* 0x000ff40003800000 */
[----:B------:R-:W-:-:S14]  /*0a30*/  DSETP.NEU.AND P3, PT, |R12|, +INF , PT ;  /* 0x7ff000000c00742a */ /* 0x000fdc0003f6d200 */
[----:B------:R-:W-:Y:S02]  /*0a40*/  @!P3 IMAD.MOV.U32 R3, RZ, RZ, -0x100000 ;  /* 0xfff00000ff03b424 */ /* 0x000fe400078e00ff */
[----:B------:R-:W-:-:S03]  /*0a50*/  @!P3 IMAD.MOV.U32 R44, RZ, RZ, RZ ;  /* 0x000000ffff2cb224 */ /* 0x000fc600078e00ff */
[----:B------:R-:W-:-:S07]  /*0a60*/  @!P3 SEL R45, R3, 0x7ff00000, !P0 ;  /* 0x7ff00000032db807 */ /* 0x000fce0004000000 */
.L_x_6:
[----:B------:R-:W-:Y:S05]  /*0a70*/  BSYNC.RECONVERGENT B1 ;  /* 0x0000000000017941 */ /* 0x000fea0003800200 */
.L_x_5:
[----:B------:R-:W-:Y:S01]  /*0a80*/  FSEL R44, R44, RZ, P1 ;  /* 0x000000ff2c2c7208 */ /* 0x000fe20000800000 */
[----:B------:R-:W-:Y:S01]  /*0a90*/  BSSY.RECONVERGENT B3, `(.L_x_7) ;  /* 0x000001e000037945 */ /* 0x000fe20003800200 */
[----:B------:R-:W-:Y:S01]  /*0aa0*/  FSEL R45, R45, 1.875, P1 ;  /* 0x3ff000002d2d7808 */ /* 0x000fe20000800000 */
[----:B------:R-:W-:Y:S01]  /*0ab0*/  @!P2 DMUL R52, RZ, R62 ;  /* 0x0000003eff34a228 */ /* 0x000fe20000000000 */
[----:B------:R-:W-:-:S04]  /*0ac0*/  @!P2 IMAD.MOV.U32 R3, RZ, RZ, 0x1 ;  /* 0x00000001ff03a424 */ /* 0x000fc800078e00ff */
[----:B------:R-:W-:Y:S01]  /*0ad0*/  DADD R44, R12, -R44 ;  /* 0x000000000c2c7229 */ /* 0x000fe2000000082c */
[----:B------:R-:W-:Y:S10]  /*0ae0*/  @!P2 BRA `(.L_x_8) ;  /* 0x000000000060a947 */ /* 0x000ff40003800000 */
[----:B------:R-:W-:Y:S01]  /*0af0*/  UMOV UR10, 0x6dc9c883 ;  /* 0x6dc9c883000a7882 */ /* 0x000fe20000000000 */
[----:B------:R-:W-:Y:S01]  /*0b00*/  UMOV UR11, 0x3fe45f30 ;  /* 0x3fe45f30000b7882 */ /* 0x000fe20000000000 */
[C---:B------:R-:W-:Y:S01]  /*0b10*/  DSETP.GE.AND P0, PT, |R62|.reuse, 2.14748364800000000000e+09, PT ;  /* 0x41e000003e00742a */ /* 0x040fe20003f06200 */
[----:B------:R-:W-:Y:S01]  /*0b20*/  BSSY.RECONVERGENT B4, `(.L_x_9) ;  /* 0x0000013000047945 */ /* 0x000fe20003800200 */
[----:B------:R-:W-:Y:S01]  /*0b30*/  DMUL R48, R62, UR10 ;  /* 0x0000000a3e307c28 */ /* 0x000fe20008000000 */
[----:B------:R-:W-:Y:S01]  /*0b40*/  UMOV UR10, 0x54442d18 ;  /* 0x54442d18000a7882 */ /* 0x000fe20000000000 */
[----:B------:R-:W-:-:S04]  /*0b50*/  UMOV UR11, 0x3ff921fb ;  /* 0x3ff921fb000b7882 */ /* 0x000fc80000000000 */
[----:B------:R-:W0:Y:S08]  /*0b60*/  F2I.F64 R57, R48 ;  /* 0x0000003000397311 */ /* 0x000e300000301100 */
[----:B0-----:R-:W0:Y:S02]  /*0b70*/  I2F.F64 R52, R57 ;  /* 0x0000003900347312 */ /* 0x001e240000201c00 */
[----:B0-----:R-:W-:Y:S01]  /*0b80*/  DFMA R50, R52, -UR10, R62 ;  /* 0x8000000a34327c2b */ /* 0x001fe2000800003e */
[----:B------:R-:W-:Y:S01]  /*0b90*/  UMOV UR10, 0x33145c00 ;  /* 0x33145c00000a7882 */ /* 0x000fe20000000000 */
[----:B------:R-:W-:-:S06]  /*0ba0*/  UMOV UR11, 0x3c91a626 ;  /* 0x3c91a626000b7882 */ /* 0x000fcc0000000000 */
[----:B------:R-:W-:Y:S01]  /*0bb0*/  DFMA R50, R52, -UR10, R50 ;  /* 0x8000000a34327c2b */ /* 0x000fe20008000032 */
[----:B------:R-:W-:Y:S01]  /*0bc0*/  UMOV UR10, 0x252049c0 ;  /* 0x252049c0000a7882 */ /* 0x000fe20000000000 */
[----:B------:R-:W-:-:S06]  /*0bd0*/  UMOV UR11, 0x397b839a ;  /* 0x397b839a000b7882 */ /* 0x000fcc0000000000 */
[----:B------:R-:W-:Y:S01]  /*0be0*/  DFMA R52, R52, -UR10, R50 ;  /* 0x8000000a34347c2b */ /* 0x000fe20008000032 */
[----:B------:R-:W-:Y:S10]  /*0bf0*/  @!P0 BRA `(.L_x_10) ;  /* 0x0000000000148947 */ /* 0x000ff40003800000 */
[----:B------:R-:W-:Y:S01]  /*0c00*/  IMAD.MOV.U32 R67, RZ, RZ, R63 ;  /* 0x000000ffff437224 */ /* 0x000fe200078e003f */
[----:B------:R-:W-:-:S07]  /*0c10*/  MOV R66, 0xc30 ;  /* 0x00000c3000427802 */ /* 0x000fce0000000f00 */
[----:B------:R-:W-:Y:S05]  /*0c20*/  CALL.REL.NOINC `($_Z28processDuffing1989RK4_BifurcPdS_S_PKdS1_S1_S1_S1_S1_S1_S1_S1_S1_S1_S1_S1_S1_S1_S1_j$__internal_trig_reduction_slowpathd) ;  /* 0x000000a400d87944 */ /* 0x000fea0003c00000 */
[----:B------:R-:W-:Y:S02]  /*0c30*/  IMAD.MOV.U32 R52, RZ, RZ, R62 ;  /* 0x000000ffff347224 */ /* 0x000fe400078e003e */
[----:B------:R-:W-:-:S07]  /*0c40*/  IMAD.MOV.U32 R53, RZ, RZ, R63 ;  /* 0x000000ffff357224 */ /* 0x000fce00078e003f */
.L_x_10:
[----:B------:R-:W-:Y:S05]  /*0c50*/  BSYNC.RECONVERGENT B4 ;  /* 0x0000000000047941 */ /* 0x000fea0003800200 */
.L_x_9:
[----:B------:R-:W-:-:S07]  /*0c60*/  VIADD R3, R57, 0x1 ;  /* 0x0000000139037836 */ /* 0x000fce0000000000 */
.L_x_8:
[----:B------:R-:W-:Y:S05]  /*0c70*/  BSYNC.RECONVERGENT B3 ;  /* 0x0000000000037941 */ /* 0x000fea0003800200 */
.L_x_7:
[----:B------:R-:W-:-:S05]  /*0c80*/  IMAD.SHL.U32 R48, R3, 0x40, RZ ;  /* 0x0000004003307824 */ /* 0x000fca00078e00ff */
[----:B------:R-:W-:-:S04]  /*0c90*/  LOP3.LUT R48, R48, 0x40, RZ, 0xc0, !PT ;  /* 0x0000004030307812 */ /* 0x000fc800078ec0ff */
[----:B------:R-:W-:-:S05]  /*0ca0*/  IADD3 R64, P0, PT, R48, UR8, RZ ;  /* 0x0000000830407c10 */ /* 0x000fca000ff1e0ff */
[----:B------:R-:W-:-:S05]  /*0cb0*/  IMAD.X R65, RZ, RZ, UR9, P0 ;  /* 0x00000009ff417e24 */ /* 0x000fca00080e06ff */
[----:B------:R-:W2:Y:S04]  /*0cc0*/  LDG.E.128.CONSTANT R56, desc[UR6][R64.64] ;  /* 0x0000000640387981 */ /* 0x000ea8000c1e9d00 */
[----:B------:R-:W3:Y:S04]  /*0cd0*/  LDG.E.128.CONSTANT R48, desc[UR6][R64.64+0x10] ;  /* 0x0000100640307981 */ /* 0x000ee8000c1e9d00 */
[----:B------:R-:W4:Y:S01]  /*0ce0*/  LDG.E.128.CONSTANT R60, desc[UR6][R64.64+0x20] ;  /* 0x00002006403c7981 */ /* 0x000f22000c1e9d00 */
[----:B------:R-:W-:Y:S01]  /*0cf0*/  LOP3.LUT R66, R3, 0x1, RZ, 0xc0, !PT ;  /* 0x0000000103427812 */ /* 0x000fe200078ec0ff */
[----:B------:R-:W-:Y:S01]  /*0d00*/  IMAD.MOV.U32 R68, RZ, RZ, 0x20fd8164 ;  /* 0x20fd8164ff447424 */ /* 0x000fe200078e00ff */
[----:B------:R-:W-:Y:S01]  /*0d10*/  DFMA R44, -R6, R14, R44 ;  /* 0x0000000e062c722b */ /* 0x000fe2000000012c */
[----:B------:R-:W-:Y:S01]  /*0d20*/  IMAD.MOV.U32 R69, RZ, RZ, 0x3da8ff83 ;  /* 0x3da8ff83ff457424 */ /* 0x000fe200078e00ff */
[----:B------:R-:W-:Y:S01]  /*0d30*/  ISETP.NE.U32.AND P0, PT, R66, 0x1, PT ;  /* 0x000000014200780c */ /* 0x000fe20003f05070 */
[----:B------:R-:W-:Y:S01]  /*0d40*/  DMUL R66, R52, R52 ;  /* 0x0000003434427228 */ /* 0x000fe20000000000 */
[----:B------:R-:W-:Y:S02]  /*0d50*/  BSSY.RECONVERGENT B1, `(.L_x_11) ;  /* 0x000001b000017945 */ /* 0x000fe40003800200 */
[----:B------:R-:W-:-:S02]  /*0d60*/  FSEL R68, R68, -8.06006814911005101289e+34, !P0 ;  /* 0xf9785eba44447808 */ /* 0x000fc40004000000 */
[----:B------:R-:W-:-:S06]  /*0d70*/  FSEL R69, -R69, 0.11223486810922622681, !P0 ;  /* 0x3de5db6545457808 */ /* 0x000fcc0004000100 */
[----:B--2---:R-:W-:-:S08]  /*0d80*/  DFMA R56, R66, R68, R56 ;  /* 0x000000444238722b */ /* 0x004fd00000000038 */
[----:B------:R-:W-:-:S08]  /*0d90*/  DFMA R56, R66, R56, R58 ;  /* 0x000000384238722b */ /* 0x000fd0000000003a */
[----:B---3--:R-:W-:-:S08]  /*0da0*/  DFMA R48, R66, R56, R48 ;  /* 0x000000384230722b */ /* 0x008fd00000000030 */
[----:B------:R-:W-:-:S08]  /*0db0*/  DFMA R48, R66, R48, R50 ;  /* 0x000000304230722b */ /* 0x000fd00000000032 */
[----:B----4-:R-:W-:-:S08]  /*0dc0*/  DFMA R48, R66, R48, R60 ;  /* 0x000000304230722b */ /* 0x010fd0000000003c */
[----:B------:R-:W-:-:S08]  /*0dd0*/  DFMA R48, R66, R48, R62 ;  /* 0x000000304230722b */ /* 0x000fd0000000003e */
[----:B------:R-:W-:Y:S02]  /*0de0*/  DFMA R52, R48, R52, R52 ;  /* 0x000000343034722b */ /* 0x000fe40000000034 */
[----:B------:R-:W-:-:S10]  /*0df0*/  DFMA R48, R66, R48, 1 ;  /* 0x3ff000004230742b */ /* 0x000fd40000000030 */
[----:B------:R-:W-:Y:S02]  /*0e00*/  FSEL R50, R48, R52, !P0 ;  /* 0x0000003430327208 */ /* 0x000fe40004000000 */
[----:B------:R-:W-:Y:S02]  /*0e10*/  FSEL R51, R49, R53, !P0 ;  /* 0x0000003531337208 */ /* 0x000fe40004000000 */
[----:B------:R-:W-:Y:S01]  /*0e20*/  LOP3.LUT P0, RZ, R3, 0x2, RZ, 0xc0, !PT ;  /* 0x0000000203ff7812 */ /* 0x000fe2000780c0ff */
[----:B------:R-:W-:-:S03]  /*0e30*/  IMAD.MOV.U32 R3, RZ, RZ, 0x40080000 ;  /* 0x40080000ff037424 */ /* 0x000fc600078e00ff */
[----:B------:R-:W-:-:S10]  /*0e40*/  DADD R48, RZ, -R50 ;  /* 0x00000000ff307229 */ /* 0x000fd40000000832 */
[----:B------:R-:W-:Y:S02]  /*0e50*/  FSEL R48, R50, R48, !P0 ;  /* 0x0000003032307208 */ /* 0x000fe40004000000 */
[----:B------:R-:W-:-:S06]  /*0e60*/  FSEL R49, R51, R49, !P0 ;  /* 0x0000003133317208 */ /* 0x000fcc0004000000 */
[----:B------:R-:W-:Y:S02]  /*0e70*/  DFMA R44, R8, R48, R44 ;  /* 0x00000030082c722b */ /* 0x000fe4000000002c */
[----:B------:R-:W-:-:S06]  /*0e80*/  DFMA R48, R46, 0.5, R12 ;  /* 0x3fe000002e30782b */ /* 0x000fcc000000000c */
[----:B------:R-:W-:Y:S02]  /*0e90*/  DMUL R44, R4, R44 ;  /* 0x0000002c042c7228 */ /* 0x000fe40000000000 */
[----:B------:R-:W-:-:S06]  /*0ea0*/  DADD R56, -RZ, |R48| ;  /* 0x00000000ff387229 */ /* 0x000fcc0000000530 */
[----:B------:R-:W-:-:S04]  /*0eb0*/  DFMA R50, R44, 0.5, R14 ;  /* 0x3fe000002c32782b */ /* 0x000fc8000000000e */
[----:B------:R-:W-:Y:S01]  /*0ec0*/  IMAD.MOV.U32 R58, RZ, RZ, R56 ;  /* 0x000000ffff3a7224 */ /* 0x000fe200078e0038 */
[----:B------:R-:W-:-:S03]  /*0ed0*/  MOV R56, 0xf00 ;  /* 0x00000f0000387802 */ /* 0x000fc60000000f00 */
[----:B------:R-:W-:-:S11]  /*0ee0*/  DMUL R46, R4, R50 ;  /* 0x00000032042e7228 */ /* 0x000fd60000000000 */
[----:B------:R-:W-:Y:S05]  /*0ef0*/  CALL.REL.NOINC `($_Z28processDuffing1989RK4_BifurcPdS_S_PKdS1_S1_S1_S1_S1_S1_S1_S1_S1_S1_S1_S1_S1_S1_S1_j$__internal_accurate_pow) ;  /* 0x0000009800647944 */ /* 0x000fea0003c00000 */
[----:B------:R-:W-:Y:S05]  /*0f00*/  BSYNC.RECONVERGENT B1 ;  /* 0x0000000000017941 */ /* 0x000fea0003800200 */
.L_x_11:
[----:B------:R-:W-:Y:S01]  /*0f10*/  DADD R52, R48, 3 ;  /* 0x4008000030347429 */ /* 0x000fe20000000000 */
[----:B------:R-:W-:Y:S01]  /*0f20*/  IMAD.MOV.U32 R59, RZ, RZ, R3 ;  /* 0x000000ffff3b7224 */ /* 0x000fe200078e0003 */
[----:B------:R-:W-:Y:S01]  /*0f30*/  DFMA R56, R4, 0.5, R16 ;  /* 0x3fe000000438782b */ /* 0x000fe20000000010 */
[----:B------:R-:W-:Y:S01]  /*0f40*/  ISETP.GE.AND P0, PT, R49, RZ, PT ;  /* 0x000000ff3100720c */ /* 0x000fe20003f06270 */
[C---:B------:R-:W-:Y:S01]  /*0f50*/  DSETP.NEU.AND P3, PT, R48.reuse, RZ, PT ;  /* 0x000000ff3000722a */ /* 0x040fe20003f6d000 */
[----:B------:R-:W-:Y:S01]  /*0f60*/  BSSY.RECONVERGENT B1, `(.L_x_12) ;  /* 0x0000013000017945 */ /* 0x000fe20003800200 */
[----:B------:R-:W-:Y:S02]  /*0f70*/  DSETP.NEU.AND P1, PT, R48, 1, PT ;  /* 0x3ff000003000742a */ /* 0x000fe40003f2d000 */
[----:B------:R-:W-:Y:S02]  /*0f80*/  DADD R60, -RZ, -R58 ;  /* 0x00000000ff3c7229 */ /* 0x000fe4000000093a */
[----:B------:R-:W-:Y:S01]  /*0f90*/  LOP3.LUT R52, R53, 0x7ff00000, RZ, 0xc0, !PT ;  /* 0x7ff0000035347812 */ /* 0x000fe200078ec0ff */
[----:B------:R-:W-:-:S03]  /*0fa0*/  DMUL R62, R10, R56 ;  /* 0x000000380a3e7228 */ /* 0x000fc60000000000 */
[----:B------:R-:W-:-:S04]  /*0fb0*/  ISETP.NE.AND P4, PT, R52, 0x7ff00000, PT ;  /* 0x7ff000003400780c */ /* 0x000fc80003f85270 */
[----:B------:R-:W-:Y:S01]  /*0fc0*/  FSEL R53, R60, R58, !P0 ;  /* 0x0000003a3c357208 */ /* 0x000fe20004000000 */
[----:B------:R-:W-:Y:S01]  /*0fd0*/  DSETP.NEU.AND P2, PT, |R62|, +INF , PT ;  /* 0x7ff000003e00742a */ /* 0x000fe20003f4d200 */
[----:B------:R-:W-:Y:S02]  /*0fe0*/  FSEL R3, R61, R3, !P0 ;  /* 0x000000033d037208 */ /* 0x000fe40004000000 */
[----:B------:R-:W-:Y:S02]  /*0ff0*/  FSEL R52, R53, RZ, P3 ;  /* 0x000000ff35347208 */ /* 0x000fe40001800000 */
[----:B------:R-:W-:-:S03]  /*1000*/  FSEL R53, R49, R3, !P3 ;  /* 0x0000000331357208 */ /* 0x000fc60005800000 */
[----:B------:R-:W-:Y:S06]  /*1010*/  @P4 BRA `(.L_x_13) ;  /* 0x00000000001c4947 */ /* 0x000fec0003800000 */
[----:B------:R-:W-:-:S14]  /*1020*/  DSETP.NAN.AND P3, PT, R48, R48, PT ;  /* 0x000000303000722a */ /* 0x000fdc0003f68000 */
[----:B------:R-:W-:Y:S01]  /*1030*/  @P3 DADD R52, R48, 3 ;  /* 0x4008000030343429 */ /* 0x000fe20000000000 */
[----:B------:R-:W-:Y:S10]  /*1040*/  @P3 BRA `(.L_x_13) ;  /* 0x0000000000103947 */ /* 0x000ff40003800000 */
[----:B------:R-:W-:-:S14]  /*1050*/  DSETP.NEU.AND P3, PT, |R48|, +INF , PT ;  /* 0x7ff000003000742a */ /* 0x000fdc0003f6d200 */
[----:B------:R-:W-:Y:S02]  /*1060*/  @!P3 IMAD.MOV.U32 R3, RZ, RZ, -0x100000 ;  /* 0xfff00000ff03b424 */ /* 0x000fe400078e00ff */
[----:B------:R-:W-:-:S03]  /*1070*/  @!P3 IMAD.MOV.U32 R52, RZ, RZ, RZ ;  /* 0x000000ffff34b224 */ /* 0x000fc600078e00ff */
[----:B------:R-:W-:-:S07]  /*1080*/  @!P3 SEL R53, R3, 0x7ff00000, !P0 ;  /* 0x7ff000000335b807 */ /* 0x000fce0004000000 */
.L_x_13:
[----:B------:R-:W-:Y:S05]  /*1090*/  BSYNC.RECONVERGENT B1 ;  /* 0x0000000000017941 */ /* 0x000fea0003800200 */
.L_x_12:
[----:B------:R-:W-:Y:S01]  /*10a0*/  FSEL R52, R52, RZ, P1 ;  /* 0x000000ff34347208 */ /* 0x000fe20000800000 */
[----:B------:R-:W-:Y:S01]  /*10b0*/  BSSY.RECONVERGENT B3, `(.L_x_14) ;  /* 0x0000020000037945 */ /* 0x000fe20003800200 */
[----:B------:R-:W-:Y:S01]  /*10c0*/  FSEL R53, R53, 1.875, P1 ;  /* 0x3ff0000035357808 */ /* 0x000fe20000800000 */
[----:B------:R-:W-:-:S05]  /*10d0*/  @!P2 IMAD.MOV.U32 R3, RZ, RZ, 0x1 ;  /* 0x00000001ff03a424 */ /* 0x000fca00078e00ff */
[----:B------:R-:W-:Y:S02]  /*10e0*/  DADD R48, R48, -R52 ;  /* 0x0000000030307229 */ /* 0x000fe40000000834 */
[----:B------:R-:W-:-:S06]  /*10f0*/  @!P2 DMUL R52, RZ, R62 ;  /* 0x0000003eff34a228 */ /* 0x000fcc0000000000 */
[----:B------:R-:W-:Y:S01]  /*1100*/  DFMA R48, -R6, R50, R48 ;  /* 0x000000320630722b */ /* 0x000fe20000000130 */
        /* <DEDUP_REMOVED lines=22> */
[----:B------:R-:W-:Y:S02]  /*1270*/  IMAD.MOV.U32 R52, RZ, RZ, R62 ;  /* 0x000000ffff347224 */ /* 0x000fe400078e003e */
[----:B------:R-:W-:-:S07]  /*1280*/  IMAD.MOV.U32 R53, RZ, RZ, R63 ;  /* 0x000000ffff357224 */ /* 0x000fce00078e003f */
.L_x_17:
[----:B------:R-:W-:Y:S05]  /*1290*/  BSYNC.RECONVERGENT B4 ;  /* 0x0000000000047941 */ /* 0x000fea0003800200 */
.L_x_16:
[----:B------:R-:W-:-:S07]  /*12a0*/  VIADD R3, R3, 0x1 ;  /* 0x0000000103037836 */ /* 0x000fce0000000000 */
.L_x_15:
[----:B------:R-:W-:Y:S05]  /*12b0*/  BSYNC.RECONVERGENT B3 ;  /* 0x0000000000037941 */ /* 0x000fea0003800200 */
.L_x_14:
        /* <DEDUP_REMOVED lines=9> */
[----:B------:R-:W-:Y:S01]  /*1350*/  BSSY.RECONVERGENT B1, `(.L_x_18) ;  /* 0x000001f000017945 */ /* 0x000fe20003800200 */
[----:B------:R-:W-:Y:S01]  /*1360*/  IMAD.MOV.U32 R71, RZ, RZ, 0x3da8ff83 ;  /* 0x3da8ff83ff477424 */ /* 0x000fe200078e00ff */
[----:B------:R-:W-:Y:S01]  /*1370*/  ISETP.NE.U32.AND P0, PT, R68, 0x1, PT ;  /* 0x000000014400780c */ /* 0x000fe20003f05070 */
[----:B------:R-:W-:-:S03]  /*1380*/  DMUL R68, R52, R52 ;  /* 0x0000003434447228 */ /* 0x000fc60000000000 */
[----:B------:R-:W-:Y:S02]  /*1390*/  FSEL R70, R70, -8.06006814911005101289e+34, !P0 ;  /* 0xf9785eba46467808 */ /* 0x000fe40004000000 */
[----:B------:R-:W-:-:S06]  /*13a0*/  FSEL R71, -R71, 0.11223486810922622681, !P0 ;  /* 0x3de5db6547477808 */ /* 0x000fcc0004000100 */
[----:B--2---:R-:W-:-:S08]  /*13b0*/  DFMA R56, R68, R70, R56 ;  /* 0x000000464438722b */ /* 0x004fd00000000038 */
[----:B------:R-:W-:-:S08]  /*13c0*/  DFMA R56, R68, R56, R58 ;  /* 0x000000384438722b */ /* 0x000fd0000000003a */
[----:B---3--:R-:W-:-:S08]  /*13d0*/  DFMA R56, R68, R56, R60 ;  /* 0x000000384438722b */ /* 0x008fd0000000003c */
[----:B------:R-:W-:Y:S02]  /*13e0*/  DFMA R56, R68, R56, R62 ;  /* 0x000000384438722b */ /* 0x000fe4000000003e */
[----:B------:R-:W-:-:S06]  /*13f0*/  DFMA R62, R46, 0.5, R12 ;  /* 0x3fe000002e3e782b */ /* 0x000fcc000000000c */
[----:B----4-:R-:W-:-:S08]  /*1400*/  DFMA R56, R68, R56, R64 ;  /* 0x000000384438722b */ /* 0x010fd00000000040 */
[----:B------:R-:W-:-:S08]  /*1410*/  DFMA R56, R68, R56, R66 ;  /* 0x000000384438722b */ /* 0x000fd00000000042 */
[----:B------:R-:W-:Y:S02]  /*1420*/  DFMA R52, R56, R52, R52 ;  /* 0x000000343834722b */ /* 0x000fe40000000034 */
[----:B------:R-:W-:-:S10]  /*1430*/  DFMA R56, R68, R56, 1 ;  /* 0x3ff000004438742b */ /* 0x000fd40000000038 */
[----:B------:R-:W-:Y:S02]  /*1440*/  FSEL R52, R56, R52, !P0 ;  /* 0x0000003438347208 */ /* 0x000fe40004000000 */
[----:B------:R-:W-:Y:S01]  /*1450*/  FSEL R53, R57, R53, !P0 ;  /* 0x0000003539357208 */ /* 0x000fe20004000000 */
[----:B------:R-:W-:Y:S01]  /*1460*/  DADD R56, -RZ, |R62| ;  /* 0x00000000ff387229 */ /* 0x000fe2000000053e */
[----:B------:R-:W-:Y:S01]  /*1470*/  LOP3.LUT P0, RZ, R3, 0x2, RZ, 0xc0, !PT ;  /* 0x0000000203ff7812 */ /* 0x000fe2000780c0ff */
[----:B------:R-:W-:-:S03]  /*1480*/  IMAD.MOV.U32 R3, RZ, RZ, 0x40080000 ;  /* 0x40080000ff037424 */ /* 0x000fc600078e00ff */
[----:B------:R-:W-:-:S05]  /*1490*/  DADD R50, RZ, -R52 ;  /* 0x00000000ff327229 */ /* 0x000fca0000000834 */
[----:B------:R-:W-:Y:S01]  /*14a0*/  IMAD.MOV.U32 R58, RZ, RZ, R56 ;  /* 0x000000ffff3a7224 */ /* 0x000fe200078e0038 */
[----:B------:R-:W-:-:S04]  /*14b0*/  MOV R56, 0x1540 ;  /* 0x0000154000387802 */ /* 0x000fc80000000f00 */
[----:B------:R-:W-:Y:S02]  /*14c0*/  FSEL R52, R52, R50, !P0 ;  /* 0x0000003234347208 */ /* 0x000fe40004000000 */
[----:B------:R-:W-:-:S06]  /*14d0*/  FSEL R53, R53, R51, !P0 ;  /* 0x0000003335357208 */ /* 0x000fcc0004000000 */
[----:B------:R-:W-:-:S08]  /*14e0*/  DMUL R52, R8, R52 ;  /* 0x0000003408347228 */ /* 0x000fd00000000000 */
[----:B------:R-:W-:-:S08]  /*14f0*/  DADD R48, R48, R52 ;  /* 0x0000000030307229 */ /* 0x000fd00000000034 */
[----:B------:R-:W-:-:S08]  /*1500*/  DMUL R48, R4, R48 ;  /* 0x0000003004307228 */ /* 0x000fd00000000000 */
[----:B------:R-:W-:-:S08]  /*1510*/  DFMA R64, R48, 0.5, R14 ;  /* 0x3fe000003040782b */ /* 0x000fd0000000000e */
[----:B------:R-:W-:-:S11]  /*1520*/  DMUL R50, R4, R64 ;  /* 0x0000004004327228 */ /* 0x000fd60000000000 */
[----:B------:R-:W-:Y:S05]  /*1530*/  CALL.REL.NOINC `($_Z28processDuffing1989RK4_BifurcPdS_S_PKdS1_S1_S1_S1_S1_S1_S1_S1_S1_S1_S1_S1_S1_S1_S1_j$__internal_accurate_pow) ;  /* 0x0000009000d47944 */ /* 0x000fea0003c00000 */
[----:B------:R-:W-:Y:S05]  /*1540*/  BSYNC.RECONVERGENT B1 ;  /* 0x0000000000017941 */ /* 0x000fea0003800200 */
.L_x_18:
[C---:B------:R-:W-:Y:S01]  /*1550*/  DADD R56, R62.reuse, 3 ;  /* 0x400800003e387429 */ /* 0x040fe20000000000 */
[----:B------:R-:W-:Y:S01]  /*1560*/  IMAD.MOV.U32 R59, RZ, RZ, R3 ;  /* 0x000000ffff3b7224 */ /* 0x000fe200078e0003 */
[----:B------:R-:W-:Y:S01]  /*1570*/  ISETP.GE.AND P1, PT, R63, RZ, PT ;  /* 0x000000ff3f00720c */ /* 0x000fe20003f26270 */
[C---:B------:R-:W-:Y:S01]  /*1580*/  DSETP.NEU.AND P2, PT, R62.reuse, RZ, PT ;  /* 0x000000ff3e00722a */ /* 0x040fe20003f4d000 */
[----:B------:R-:W-:Y:S01]  /*1590*/  BSSY.RECONVERGENT B1, `(.L_x_19) ;  /* 0x0000011000017945 */ /* 0x000fe20003800200 */
[----:B------:R-:W-:Y:S02]  /*15a0*/  DSETP.NEU.AND P0, PT, R62, 1, PT ;  /* 0x3ff000003e00742a */ /* 0x000fe40003f0d000 */
[----:B------:R-:W-:-:S03]  /*15b0*/  DADD R60, -RZ, -R58 ;  /* 0x00000000ff3c7229 */ /* 0x000fc6000000093a */
[----:B------:R-:W-:-:S04]  /*15c0*/  LOP3.LUT R56, R57, 0x7ff00000, RZ, 0xc0, !PT ;  /* 0x7ff0000039387812 */ /* 0x000fc800078ec0ff */
[----:B------:R-:W-:-:S03]  /*15d0*/  ISETP.NE.AND P3, PT, R56, 0x7ff00000, PT ;  /* 0x7ff000003800780c */ /* 0x000fc60003f65270 */
[----:B------:R-:W-:Y:S02]  /*15e0*/  FSEL R57, R60, R58, !P1 ;  /* 0x0000003a3c397208 */ /* 0x000fe40004800000 */
[----:B------:R-:W-:Y:S02]  /*15f0*/  FSEL R3, R61, R3, !P1 ;  /* 0x000000033d037208 */ /* 0x000fe40004800000 */
[----:B------:R-:W-:Y:S02]  /*1600*/  FSEL R56, R57, RZ, P2 ;  /* 0x000000ff39387208 */ /* 0x000fe40001000000 */
[----:B------:R-:W-:-:S04]  /*1610*/  FSEL R57, R63, R3, !P2 ;  /* 0x000000033f397208 */ /* 0x000fc80005000000 */
        /* <DEDUP_REMOVED lines=8> */
.L_x_20:
[----:B------:R-:W-:Y:S05]  /*16a0*/  BSYNC.RECONVERGENT B1 ;  /* 0x0000000000017941 */ /* 0x000fea0003800200 */
.L_x_19:
[----:B------:R-:W-:Y:S01]  /*16b0*/  FSEL R56, R56, RZ, P0 ;  /* 0x000000ff38387208 */ /* 0x000fe20000000000 */
[----:B------:R-:W-:Y:S01]  /*16c0*/  BSSY.RECONVERGENT B1, `(.L_x_21) ;  /* 0x000000d000017945 */ /* 0x000fe20003800200 */
[----:B------:R-:W-:Y:S01]  /*16d0*/  FSEL R57, R57, 1.875, P0 ;  /* 0x3ff0000039397808 */ /* 0x000fe20000000000 */
[----:B------:R-:W-:-:S05]  /*16e0*/  IMAD.MOV.U32 R3, RZ, RZ, 0x40080000 ;  /* 0x40080000ff037424 */ /* 0x000fca00078e00ff */
[----:B------:R-:W-:-:S08]  /*16f0*/  DADD R62, R62, -R56 ;  /* 0x000000003e3e7229 */ /* 0x000fd00000000838 */
[----:B------:R-:W-:Y:S02]  /*1700*/  DFMA R64, -R6, R64, R62 ;  /* 0x000000400640722b */ /* 0x000fe4000000013e */
[----:B------:R-:W-:-:S06]  /*1710*/  DADD R62, R50, R12 ;  /* 0x00000000323e7229 */ /* 0x000fcc000000000c */
[----:B------:R-:W-:Y:S02]  /*1720*/  DADD R52, R52, R64 ;  /* 0x0000000034347229 */ /* 0x000fe40000000040 */
[----:B------:R-:W-:-:S06]  /*1730*/  DADD R56, -RZ, |R62| ;  /* 0x00000000ff387229 */ /* 0x000fcc000000053e */
[----:B------:R-:W-:-:S04]  /*1740*/  DMUL R52, R4, R52 ;  /* 0x0000003404347228 */ /* 0x000fc80000000000 */
[----:B------:R-:W-:Y:S01]  /*1750*/  IMAD.MOV.U32 R58, RZ, RZ, R56 ;  /* 0x000000ffff3a7224 */ /* 0x000fe200078e0038 */
[----:B------:R-:W-:-:S03]  /*1760*/  MOV R56, 0x1790 ;  /* 0x0000179000387802 */ /* 0x000fc60000000f00 */
[----:B------:R-:W-:-:S11]  /*1770*/  DADD R70, R52, R14 ;  /* 0x0000000034467229 */ /* 0x000fd6000000000e */
[----:B------:R-:W-:Y:S05]  /*1780*/  CALL.REL.NOINC `($_Z28processDuffing1989RK4_BifurcPdS_S_PKdS1_S1_S1_S1_S1_S1_S1_S1_S1_S1_S1_S1_S1_S1_S1_j$__internal_accurate_pow) ;  /* 0x0000009000407944 */ /* 0x000fea0003c00000 */
[----:B------:R-:W-:Y:S05]  /*1790*/  BSYNC.RECONVERGENT B1 ;  /* 0x0000000000017941 */ /* 0x000fea0003800200 */
.L_x_21:
[----:B------:R-:W-:Y:S01]  /*17a0*/  DADD R56, R62, 3 ;  /* 0x400800003e387429 */ /* 0x000fe20000000000 */
[----:B------:R-:W-:Y:S01]  /*17b0*/  IMAD.MOV.U32 R59, RZ, RZ, R3 ;  /* 0x000000ffff3b7224 */ /* 0x000fe200078e0003 */
[----:B------:R-:W-:Y:S01]  /*17c0*/  DADD R60, R4, R16 ;  /* 0x00000000043c7229 */ /* 0x000fe20000000010 */
        /* <DEDUP_REMOVED lines=21> */
.L_x_23:
[----:B------:R-:W-:Y:S05]  /*1920*/  BSYNC.RECONVERGENT B1 ;  /* 0x0000000000017941 */ /* 0x000fea0003800200 */
.L_x_22:
[----:B------:R-:W-:Y:S01]  /*1930*/  FSEL R56, R56, RZ, P1 ;  /* 0x000000ff38387208 */ /* 0x000fe20000800000 */
[----:B------:R-:W-:Y:S01]  /*1940*/  BSSY.RECONVERGENT B3, `(.L_x_24) ;  /* 0x000001f000037945 */ /* 0x000fe20003800200 */
[----:B------:R-:W-:Y:S01]  /*1950*/  FSEL R57, R57, 1.875, P1 ;  /* 0x3ff0000039397808 */ /* 0x000fe20000800000 */
[----:B------:R-:W-:Y:S01]  /*1960*/  @!P2 DMUL R68, RZ, R66 ;  /* 0x00000042ff44a228 */ /* 0x000fe20000000000 */
[----:B------:R-:W-:-:S04]  /*1970*/  @!P2 IMAD.MOV.U32 R3, RZ, RZ, 0x1 ;  /* 0x00000001ff03a424 */ /* 0x000fc800078e00ff */
[----:B------:R-:W-:-:S08]  /*1980*/  DADD R62, R62, -R56 ;  /* 0x000000003e3e7229 */ /* 0x000fd00000000838 */
        /* <DEDUP_REMOVED lines=8> */
[----:B------:R-:W-:-:S08]  /*1a10*/  UMOV UR11, 0x3ff921fb ;  /* 0x3ff921fb000b7882 */ /* 0x000fd00000000000 */
        /* <DEDUP_REMOVED lines=15> */
.L_x_27:
[----:B------:R-:W-:Y:S05]  /*1b10*/  BSYNC.RECONVERGENT B4 ;  /* 0x0000000000047941 */ /* 0x000fea0003800200 */
.L_x_26:
[----:B------:R-:W-:-:S07]  /*1b20*/  VIADD R3, R57, 0x1 ;  /* 0x0000000139037836 */ /* 0x000fce0000000000 */
.L_x_25:
[----:B------:R-:W-:Y:S05]  /*1b30*/  BSYNC.RECONVERGENT B3 ;  /* 0x0000000000037941 */ /* 0x000fea0003800200 */
.L_x_24:
        /* <DEDUP_REMOVED lines=9> */
[----:B------:R-:W-:Y:S01]  /*1bd0*/  DMUL R86, R4, R32 ;  /* 0x0000002004567228 */ /* 0x000fe20000000000 */
[----:B------:R-:W-:Y:S01]  /*1be0*/  IMAD.MOV.U32 R77, RZ, RZ, 0x3da8ff83 ;  /* 0x3da8ff83ff4d7424 */ /* 0x000fe200078e00ff */
[----:B------:R-:W-:Y:S01]  /*1bf0*/  ISETP.NE.U32.AND P0, PT, R74, 0x1, PT ;  /* 0x000000014a00780c */ /* 0x000fe20003f05070 */
[----:B------:R-:W-:Y:S01]  /*1c00*/  DMUL R74, R68, R68 ;  /* 0x00000044444a7228 */ /* 0x000fe20000000000 */
[----:B------:R-:W-:Y:S02]  /*1c10*/  BSSY.RECONVERGENT B1, `(.L_x_28) ;  /* 0x000001a000017945 */ /* 0x000fe40003800200 */
[----:B------:R-:W-:-:S02]  /*1c20*/  FSEL R76, R76, -8.06006814911005101289e+34, !P0 ;  /* 0xf9785eba4c4c7808 */ /* 0x000fc40004000000 */
[----:B------:R-:W-:-:S06]  /*1c30*/  FSEL R77, -R77, 0.11223486810922622681, !P0 ;  /* 0x3de5db654d4d7808 */ /* 0x000fcc0004000100 */
[----:B--2---:R-:W-:Y:S02]  /*1c40*/  DFMA R56, R74, R76, R56 ;  /* 0x0000004c4a38722b */ /* 0x004fe40000000038 */
[----:B------:R-:W-:-:S06]  /*1c50*/  DMUL R76, R4, R36 ;  /* 0x00000024044c7228 */ /* 0x000fcc0000000000 */
[----:B------:R-:W-:-:S08]  /*1c60*/  DFMA R56, R74, R56, R58 ;  /* 0x000000384a38722b */ /* 0x000fd0000000003a */
[----:B---3--:R-:W-:Y:S02]  /*1c70*/  DFMA R56, R74, R56, R60 ;  /* 0x000000384a38722b */ /* 0x008fe4000000003c */
[----:B------:R-:W-:-:S06]  /*1c80*/  DADD R60, -RZ, |R42| ;  /* 0x00000000ff3c7229 */ /* 0x000fcc000000052a */
[----:B------:R-:W-:-:S08]  /*1c90*/  DFMA R56, R74, R56, R62 ;  /* 0x000000384a38722b */ /* 0x000fd0000000003e */
[----:B----4-:R-:W-:-:S08]  /*1ca0*/  DFMA R56, R74, R56, R64 ;  /* 0x000000384a38722b */ /* 0x010fd00000000040 */
[----:B------:R-:W-:-:S08]  /*1cb0*/  DFMA R56, R74, R56, R66 ;  /* 0x000000384a38722b */ /* 0x000fd00000000042 */
[----:B------:R-:W-:Y:S02]  /*1cc0*/  DFMA R68, R56, R68, R68 ;  /* 0x000000443844722b */ /* 0x000fe40000000044 */
[----:B------:R-:W-:-:S10]  /*1cd0*/  DFMA R56, R74, R56, 1 ;  /* 0x3ff000004a38742b */ /* 0x000fd40000000038 */
[----:B------:R-:W-:Y:S02]  /*1ce0*/  FSEL R58, R56, R68, !P0 ;  /* 0x00000044383a7208 */ /* 0x000fe40004000000 */
[----:B------:R-:W-:Y:S01]  /*1cf0*/  FSEL R59, R57, R69, !P0 ;  /* 0x00000045393b7208 */ /* 0x000fe20004000000 */
[----:B------:R-:W-:Y:S01]  /*1d00*/  DMUL R68, R4, R34 ;  /* 0x0000002204447228 */ /* 0x000fe20000000000 */
[----:B------:R-:W-:Y:S01]  /*1d10*/  LOP3.LUT P0, RZ, R3, 0x2, RZ, 0xc0, !PT ;  /* 0x0000000203ff7812 */ /* 0x000fe2000780c0ff */
[----:B------:R-:W-:-:S03]  /*1d20*/  IMAD.MOV.U32 R3, RZ, RZ, 0x40080000 ;  /* 0x40080000ff037424 */ /* 0x000fc600078e00ff */
[----:B------:R-:W-:-:S10]  /*1d30*/  DADD R56, RZ, -R58 ;  /* 0x00000000ff387229 */ /* 0x000fd4000000083a */
[----:B------:R-:W-:Y:S01]  /*1d40*/  FSEL R56, R58, R56, !P0 ;  /* 0x000000383a387208 */ /* 0x000fe20004000000 */
[----:B------:R-:W-:Y:S01]  /*1d50*/  IMAD.MOV.U32 R58, RZ, RZ, R60 ;  /* 0x000000ffff3a7224 */ /* 0x000fe200078e003c */
[----:B------:R-:W-:-:S06]  /*1d60*/  FSEL R57, R59, R57, !P0 ;  /* 0x000000393b397208 */ /* 0x000fcc0004000000 */
[----:B------:R-:W-:Y:S01]  /*1d70*/  DFMA R70, R8, R56, R70 ;  /* 0x000000380846722b */ /* 0x000fe20000000046 */
[----:B------:R-:W-:Y:S01]  /*1d80*/  IMAD.MOV.U32 R57, RZ, RZ, R61 ;  /* 0x000000ffff397224 */ /* 0x000fe200078e003d */
[----:B------:R-:W-:-:S09]  /*1d90*/  MOV R56, 0x1db0 ;  /* 0x00001db000387802 */ /* 0x000fd20000000f00 */
[----:B------:R-:W-:Y:S05]  /*1da0*/  CALL.REL.NOINC `($_Z28processDuffing1989RK4_BifurcPdS_S_PKdS1_S1_S1_S1_S1_S1_S1_S1_S1_S1_S1_S1_S1_S1_S1_j$__internal_accurate_pow) ;  /* 0x0000008800b87944 */ /* 0x000fea0003c00000 */
[----:B------:R-:W-:Y:S05]  /*1db0*/  BSYNC.RECONVERGENT B1 ;  /* 0x0000000000017941 */ /* 0x000fea0003800200 */
.L_x_28:
        /* <DEDUP_REMOVED lines=23> */
.L_x_30:
[----:B------:R-:W-:Y:S05]  /*1f30*/  BSYNC.RECONVERGENT B1 ;  /* 0x0000000000017941 */ /* 0x000fea0003800200 */
.L_x_29:
        /* <DEDUP_REMOVED lines=29> */
.L_x_34:
[----:B------:R-:W-:Y:S05]  /*2110*/  BSYNC.RECONVERGENT B4 ;  /* 0x0000000000047941 */ /* 0x000fea0003800200 */
.L_x_33:
[----:B------:R-:W-:-:S07]  /*2120*/  VIADD R3, R57, 0x1 ;  /* 0x0000000139037836 */ /* 0x000fce0000000000 */
.L_x_32:
[----:B------:R-:W-:Y:S05]  /*2130*/  BSYNC.RECONVERGENT B3 ;  /* 0x0000000000037941 */ /* 0x000fea0003800200 */
.L_x_31:
        /* <DEDUP_REMOVED lines=30> */
[----:B------:R-:W-:Y:S01]  /*2320*/  FSEL R57, R59, R57, !P0 ;  /* 0x000000393b397208 */ /* 0x000fe20004000000 */
[----:B------:R-:W-:-:S05]  /*2330*/  DADD R58, -RZ, |R40| ;  /* 0x00000000ff3a7229 */ /* 0x000fca0000000528 */
[----:B------:R-:W-:Y:S01]  /*2340*/  DFMA R72, R8, R56, R72 ;  /* 0x000000380848722b */ /* 0x000fe20000000048 */
[----:B------:R-:W-:-:S04]  /*2350*/  MOV R56, 0x2390 ;  /* 0x0000239000387802 */ /* 0x000fc80000000f00 */
[----:B------:R-:W-:-:S03]  /*2360*/  IMAD.MOV.U32 R57, RZ, RZ, R59 ;  /* 0x000000ffff397224 */ /* 0x000fc600078e003b */
[----:B------:R-:W-:-:S11]  /*2370*/  DMUL R72, R4, R72 ;  /* 0x0000004804487228 */ /* 0x000fd60000000000 */
[----:B------:R-:W-:Y:S05]  /*2380*/  CALL.REL.NOINC `($_Z28processDuffing1989RK4_BifurcPdS_S_PKdS1_S1_S1_S1_S1_S1_S1_S1_S1_S1_S1_S1_S1_S1_S1_j$__internal_accurate_pow) ;  /* 0x0000008400407944 */ /* 0x000fea0003c00000 */
[----:B------:R-:W-:Y:S05]  /*2390*/  BSYNC.RECONVERGENT B1 ;  /* 0x0000000000017941 */ /* 0x000fea0003800200 */
.L_x_35:
        /* <DEDUP_REMOVED lines=23> */
.L_x_37:
[----:B------:R-:W-:Y:S05]  /*2510*/  BSYNC.RECONVERGENT B1 ;  /* 0x0000000000017941 */ /* 0x000fea0003800200 */
.L_x_36:
        /* <DEDUP_REMOVED lines=29> */
.L_x_41:
[----:B------:R-:W-:Y:S05]  /*26f0*/  BSYNC.RECONVERGENT B4 ;  /* 0x0000000000047941 */ /* 0x000fea0003800200 */
.L_x_40:
[----:B------:R-:W-:-:S07]  /*2700*/  VIADD R3, R57, 0x1 ;  /* 0x0000000139037836 */ /* 0x000fce0000000000 */
.L_x_39:
[----:B------:R-:W-:Y:S05]  /*2710*/  BSYNC.RECONVERGENT B3 ;  /* 0x0000000000037941 */ /* 0x000fea0003800200 */
.L_x_38:
        /* <DEDUP_REMOVED lines=38> */
.L_x_42:
        /* <DEDUP_REMOVED lines=23> */
.L_x_44:
[----:B------:R-:W-:Y:S05]  /*2af0*/  BSYNC.RECONVERGENT B1 ;  /* 0x0000000000017941 */ /* 0x000fea0003800200 */
.L_x_43:
        /* <DEDUP_REMOVED lines=29> */
.L_x_48:
[----:B------:R-:W-:Y:S05]  /*2cd0*/  BSYNC.RECONVERGENT B4 ;  /* 0x0000000000047941 */ /* 0x000fea0003800200 */
.L_x_47:
[----:B------:R-:W-:-:S07]  /*2ce0*/  VIADD R3, R57, 0x1 ;  /* 0x0000000139037836 */ /* 0x000fce0000000000 */
.L_x_46:
[----:B------:R-:W-:Y:S05]  /*2cf0*/  BSYNC.RECONVERGENT B3 ;  /* 0x0000000000037941 */ /* 0x000fea0003800200 */
.L_x_45:
        /* <DEDUP_REMOVED lines=13> */
[----:B------:R-:W-:Y:S01]  /*2dd0*/  BSSY.RECONVERGENT B1, `(.L_x_49) ;  /* 0x000001f000017945 */ /* 0x000fe20003800200 */
[----:B------:R-:W-:Y:S01]  /*2de0*/  DFMA R94, R74, 0.5, R34 ;  /* 0x3fe000004a5e782b */ /* 0x000fe20000000022 */
[----:B------:R-:W-:-:S02]  /*2df0*/  FSEL R88, R88, -8.06006814911005101289e+34, !P0 ;  /* 0xf9785eba58587808 */ /* 0x000fc40004000000 */
        /* <DEDUP_REMOVED lines=9> */
[----:B------:R-:W-:Y:S02]  /*2e90*/  DFMA R56, R84, R56, 1 ;  /* 0x3ff000005438742b */ /* 0x000fe40000000038 */
[----:B------:R-:W-:-:S08]  /*2ea0*/  DFMA R84, R72, 0.5, R36 ;  /* 0x3fe000004854782b */ /* 0x000fd00000000024 */
[----:B------:R-:W-:Y:S02]  /*2eb0*/  FSEL R58, R56, R80, !P0 ;  /* 0x00000050383a7208 */ /* 0x000fe40004000000 */
[----:B------:R-:W-:Y:S01]  /*2ec0*/  FSEL R59, R57, R81, !P0 ;  /* 0x00000051393b7208 */ /* 0x000fe20004000000 */
[----:B------:R-:W-:Y:S01]  /*2ed0*/  DMUL R80, R4, R84 ;  /* 0x0000005404507228 */ /* 0x000fe20000000000 */
[----:B------:R-:W-:Y:S01]  /*2ee0*/  LOP3.LUT P0, RZ, R3, 0x2, RZ, 0xc0, !PT ;  /* 0x0000000203ff7812 */ /* 0x000fe2000780c0ff */
[----:B------:R-:W-:-:S03]  /*2ef0*/  IMAD.MOV.U32 R3, RZ, RZ, 0x40080000 ;  /* 0x40080000ff037424 */ /* 0x000fc600078e00ff */
[----:B------:R-:W-:-:S10]  /*2f00*/  DADD R56, RZ, -R58 ;  /* 0x00000000ff387229 */ /* 0x000fd4000000083a */
[----:B------:R-:W-:Y:S02]  /*2f10*/  FSEL R56, R58, R56, !P0 ;  /* 0x000000383a387208 */ /* 0x000fe40004000000 */
[----:B------:R-:W-:-:S06]  /*2f20*/  FSEL R57, R59, R57, !P0 ;  /* 0x000000393b397208 */ /* 0x000fcc0004000000 */
[----:B------:R-:W-:Y:S02]  /*2f30*/  DFMA R78, R8, R56, R78 ;  /* 0x00000038084e722b */ /* 0x000fe4000000004e */
[----:B------:R-:W-:-:S06]  /*2f40*/  DADD R56, -RZ, |R62| ;  /* 0x00000000ff387229 */ /* 0x000fcc000000053e */
[C---:B------:R-:W-:Y:S02]  /*2f50*/  DMUL R82, R4.reuse, R78 ;  /* 0x0000004e04527228 */ /* 0x040fe40000000000 */
[----:B------:R-:W-:Y:S02]  /*2f60*/  DMUL R78, R4, R94 ;  /* 0x0000005e044e7228 */ /* 0x000fe40000000000 */
[----:B------:R-:W-:Y:S01]  /*2f70*/  IMAD.MOV.U32 R58, RZ, RZ, R56 ;  /* 0x000000ffff3a7224 */ /* 0x000fe200078e0038 */
[----:B------:R-:W-:-:S03]  /*2f80*/  MOV R56, 0x2fc0 ;  /* 0x00002fc000387802 */ /* 0x000fc60000000f00 */
[----:B------:R-:W-:-:S08]  /*2f90*/  DFMA R90, R82, 0.5, R32 ;  /* 0x3fe00000525a782b */ /* 0x000fd00000000020 */
[----:B------:R-:W-:-:S11]  /*2fa0*/  DMUL R76, R4, R90 ;  /* 0x0000005a044c7228 */ /* 0x000fd60000000000 */
[----:B------:R-:W-:Y:S05]  /*2fb0*/  CALL.REL.NOINC `($_Z28processDuffing1989RK4_BifurcPdS_S_PKdS1_S1_S1_S1_S1_S1_S1_S1_S1_S1_S1_S1_S1_S1_S1_j$__internal_accurate_pow) ;  /* 0x0000007800347944 */ /* 0x000fea0003c00000 */
[----:B------:R-:W-:Y:S05]  /*2fc0*/  BSYNC.RECONVERGENT B1 ;  /* 0x0000000000017941 */ /* 0x000fea0003800200 */
.L_x_49:
        /* <DEDUP_REMOVED lines=24> */
.L_x_51:
[----:B------:R-:W-:Y:S05]  /*3150*/  BSYNC.RECONVERGENT B1 ;  /* 0x0000000000017941 */ /* 0x000fea0003800200 */
.L_x_50:
        /* <DEDUP_REMOVED lines=30> */
.L_x_55:
[----:B------:R-:W-:Y:S05]  /*3340*/  BSYNC.RECONVERGENT B4 ;  /* 0x0000000000047941 */ /* 0x000fea0003800200 */
.L_x_54:
[----:B------:R-:W-:-:S07]  /*3350*/  VIADD R3, R57, 0x1 ;  /* 0x0000000139037836 */ /* 0x000fce0000000000 */
.L_x_53:
[----:B------:R-:W-:Y:S05]  /*3360*/  BSYNC.RECONVERGENT B3 ;  /* 0x0000000000037941 */ /* 0x000fea0003800200 */
.L_x_52:
        /* <DEDUP_REMOVED lines=32> */
[----:B------:R-:W-:-:S05]  /*3570*/  DMUL R88, R8, R88 ;  /* 0x0000005808587228 */ /* 0x000fca0000000000 */
[----:B------:R-:W-:Y:S01]  /*3580*/  IMAD.MOV.U32 R58, RZ, RZ, R56 ;  /* 0x000000ffff3a7224 */ /* 0x000fe200078e0038 */
[----:B------:R-:W-:Y:S02]  /*3590*/  MOV R56, 0x35d0 ;  /* 0x000035d000387802 */ /* 0x000fe40000000f00 */
[----:B------:R-:W-:-:S08]  /*35a0*/  DADD R84, R84, R88 ;  /* 0x0000000054547229 */ /* 0x000fd00000000058 */
[----:B------:R-:W-:-:S11]  /*35b0*/  DMUL R84, R4, R84 ;  /* 0x0000005404547228 */ /* 0x000fd60000000000 */
[----:B------:R-:W-:Y:S05]  /*35c0*/  CALL.REL.NOINC `($_Z28processDuffing1989RK4_BifurcPdS_S_PKdS1_S1_S1_S1_S1_S1_S1_S1_S1_S1_S1_S1_S1_S1_S1_j$__internal_accurate_pow) ;  /* 0x0000007000b07944 */ /* 0x000fea0003c00000 */
[----:B------:R-:W-:Y:S05]  /*35d0*/  BSYNC.RECONVERGENT B1 ;  /* 0x0000000000017941 */ /* 0x000fea0003800200 */
.L_x_56:
        /* <DEDUP_REMOVED lines=24> */
.L_x_58:
[----:B------:R-:W-:Y:S05]  /*3760*/  BSYNC.RECONVERGENT B1 ;  /* 0x0000000000017941 */ /* 0x000fea0003800200 */
.L_x_57:
        /* <DEDUP_REMOVED lines=30> */
.L_x_62:
[----:B------:R-:W-:Y:S05]  /*3950*/  BSYNC.RECONVERGENT B4 ;  /* 0x0000000000047941 */ /* 0x000fea0003800200 */
.L_x_61:
[----:B------:R-:W-:-:S07]  /*3960*/  VIADD R3, R57, 0x1 ;  /* 0x0000000139037836 */ /* 0x000fce0000000000 */
.L_x_60:
[----:B------:R-:W-:Y:S05]  /*3970*/  BSYNC.RECONVERGENT B3 ;  /* 0x0000000000037941 */ /* 0x000fea0003800200 */
.L_x_59:
        /* <DEDUP_REMOVED lines=39> */
.L_x_63:
        /* <DEDUP_REMOVED lines=24> */
.L_x_65:
[----:B------:R-:W-:Y:S05]  /*3d70*/  BSYNC.RECONVERGENT B1 ;  /* 0x0000000000017941 */ /* 0x000fea0003800200 */
.L_x_64:
        /* <DEDUP_REMOVED lines=30> */
.L_x_69:
[----:B------:R-:W-:Y:S05]  /*3f60*/  BSYNC.RECONVERGENT B4 ;  /* 0x0000000000047941 */ /* 0x000fea0003800200 */
.L_x_68:
[----:B------:R-:W-:-:S07]  /*3f70*/  VIADD R3, R57, 0x1 ;  /* 0x0000000139037836 */ /* 0x000fce0000000000 */
.L_x_67:
[----:B------:R-:W-:Y:S05]  /*3f80*/  BSYNC.RECONVERGENT B3 ;  /* 0x0000000000037941 */ /* 0x000fea0003800200 */
.L_x_66:
        /* <DEDUP_REMOVED lines=18> */
[----:B------:R-:W-:-:S08]  /*40b0*/  DFMA R56, R98, R56, R62 ;  /* 0x000000386238722b */ /* 0x000fd0000000003e */
[----:B----4-:R-:W-:-:S08]  /*40c0*/  DFMA R56, R98, R56, R64 ;  /* 0x000000386238722b */ /* 0x010fd00000000040 */
[----:B------:R-:W-:Y:S02]  /*40d0*/  DFMA R56, R98, R56, R66 ;  /* 0x000000386238722b */ /* 0x000fe40000000042 */
[----:B------:R-:W-:-:S06]  /*40e0*/  DFMA R66, R80, 0.5, R42 ;  /* 0x3fe000005042782b */ /* 0x000fcc000000002a */
[----:B------:R-:W-:Y:S02]  /*40f0*/  DFMA R94, R56, R94, R94 ;  /* 0x0000005e385e722b */ /* 0x000fe4000000005e */
[----:B------:R-:W-:-:S10]  /*4100*/  DFMA R56, R98, R56, 1 ;  /* 0x3ff000006238742b */ /* 0x000fd40000000038 */
[----:B------:R-:W-:Y:S02]  /*4110*/  FSEL R58, R56, R94, !P0 ;  /* 0x0000005e383a7208 */ /* 0x000fe40004000000 */
[----:B------:R-:W-:Y:S01]  /*4120*/  FSEL R59, R57, R95, !P0 ;  /* 0x0000005f393b7208 */ /* 0x000fe20004000000 */
[----:B------:R-:W-:Y:S01]  /*4130*/  DFMA R94, R84, 0.5, R36 ;  /* 0x3fe00000545e782b */ /* 0x000fe20000000024 */
[----:B------:R-:W-:Y:S01]  /*4140*/  LOP3.LUT P0, RZ, R3, 0x2, RZ, 0xc0, !PT ;  /* 0x0000000203ff7812 */ /* 0x000fe2000780c0ff */
[----:B------:R-:W-:-:S03]  /*4150*/  IMAD.MOV.U32 R3, RZ, RZ, 0x40080000 ;  /* 0x40080000ff037424 */ /* 0x000fc600078e00ff */
[----:B------:R-:W-:-:S03]  /*4160*/  DADD R56, RZ, -R58 ;  /* 0x00000000ff387229 */ /* 0x000fc6000000083a */
[----:B------:R-:W-:-:S07]  /*4170*/  DMUL R104, R4, R94 ;  /* 0x0000005e04687228 */ /* 0x000fce0000000000 */
[----:B------:R-:W-:Y:S02]  /*4180*/  FSEL R64, R58, R56, !P0 ;  /* 0x000000383a407208 */ /* 0x000fe40004000000 */
[----:B------:R-:W-:Y:S01]  /*4190*/  FSEL R65, R59, R57, !P0 ;  /* 0x000000393b417208 */ /* 0x000fe20004000000 */
[----:B------:R-:W-:-:S05]  /*41a0*/  DADD R56, -RZ, |R66| ;  /* 0x00000000ff387229 */ /* 0x000fca0000000542 */
[----:B------:R-:W-:-:S05]  /*41b0*/  DMUL R64, R8, R64 ;  /* 0x0000004008407228 */ /* 0x000fca0000000000 */
[----:B------:R-:W-:Y:S01]  /*41c0*/  IMAD.MOV.U32 R58, RZ, RZ, R56 ;  /* 0x000000ffff3a7224 */ /* 0x000fe200078e0038 */
[----:B------:R-:W-:Y:S02]  /*41d0*/  MOV R56, 0x4250 ;  /* 0x0000425000387802 */ /* 0x000fe40000000f00 */
[----:B------:R-:W-:-:S08]  /*41e0*/  DADD R90, R90, R64 ;  /* 0x000000005a5a7229 */ /* 0x000fd00000000040 */
[----:B------:R-:W-:Y:S02]  /*41f0*/  DMUL R106, R4, R90 ;  /* 0x0000005a046a7228 */ /* 0x000fe40000000000 */
[----:B------:R-:W-:-:S06]  /*4200*/  DFMA R90, R86, 0.5, R34 ;  /* 0x3fe00000565a782b */ /* 0x000fcc0000000022 */
[----:B------:R-:W-:Y:S02]  /*4210*/  DFMA R62, R106, 0.5, R32 ;  /* 0x3fe000006a3e782b */ /* 0x000fe40000000020 */
[----:B------:R-:W-:-:S06]  /*4220*/  DMUL R102, R4, R90 ;  /* 0x0000005a04667228 */ /* 0x000fcc0000000000 */
[----:B------:R-:W-:-:S11]  /*4230*/  DMUL R100, R4, R62 ;  /* 0x0000003e04647228 */ /* 0x000fd60000000000 */
[----:B------:R-:W-:Y:S05]  /*4240*/  CALL.REL.NOINC `($_Z28processDuffing1989RK4_BifurcPdS_S_PKdS1_S1_S1_S1_S1_S1_S1_S1_S1_S1_S1_S1_S1_S1_S1_j$__internal_accurate_pow) ;  /* 0x0000006400907944 */ /* 0x000fea0003c00000 */
[----:B------:R-:W-:Y:S05]  /*4250*/  BSYNC.RECONVERGENT B1 ;  /* 0x0000000000017941 */ /* 0x000fea0003800200 */
.L_x_70:
        /* <DEDUP_REMOVED lines=21> */
.L_x_72:
[----:B------:R-:W-:Y:S05]  /*43b0*/  BSYNC.RECONVERGENT B1 ;  /* 0x0000000000017941 */ /* 0x000fea0003800200 */
.L_x_71:
[----:B------:R-:W-:Y:S01]  /*43c0*/  FSEL R56, R56, RZ, P0 ;  /* 0x000000ff38387208 */ /* 0x000fe20000000000 */
[----:B------:R-:W-:Y:S01]  /*43d0*/  BSSY.RECONVERGENT B1, `(.L_x_73) ;  /* 0x000000c000017945 */ /* 0x000fe20003800200 */
[----:B------:R-:W-:Y:S01]  /*43e0*/  FSEL R57, R57, 1.875, P0 ;  /* 0x3ff0000039397808 */ /* 0x000fe20000000000 */
[----:B------:R-:W-:-:S05]  /*43f0*/  IMAD.MOV.U32 R3, RZ, RZ, 0x40080000 ;  /* 0x40080000ff037424 */ /* 0x000fca00078e00ff */
[----:B------:R-:W-:Y:S02]  /*4400*/  DADD R56, R66, -R56 ;  /* 0x0000000042387229 */ /* 0x000fe40000000838 */
[----:B------:R-:W-:-:S06]  /*4410*/  DFMA R66, R78, 0.5, R40 ;  /* 0x3fe000004e42782b */ /* 0x000fcc0000000028 */
[----:B------:R-:W-:Y:S02]  /*4420*/  DFMA R56, -R6, R94, R56 ;  /* 0x0000005e0638722b */ /* 0x000fe40000000138 */
[----:B------:R-:W-:-:S06]  /*4430*/  DADD R58, -RZ, |R66| ;  /* 0x00000000ff3a7229 */ /* 0x000fcc0000000542 */
[----:B------:R-:W-:Y:S01]  /*4440*/  DADD R88, R88, R56 ;  /* 0x0000000058587229 */ /* 0x000fe20000000038 */
[----:B------:R-:W-:-:S03]  /*4450*/  MOV R56, 0x4490 ;  /* 0x0000449000387802 */ /* 0x000fc60000000f00 */
[----:B------:R-:W-:-:S04]  /*4460*/  IMAD.MOV.U32 R57, RZ, RZ, R59 ;  /* 0x000000ffff397224 */ /* 0x000fc800078e003b */
[----:B------:R-:W-:-:S11]  /*4470*/  DMUL R88, R4, R88 ;  /* 0x0000005804587228 */ /* 0x000fd60000000000 */
[----:B------:R-:W-:Y:S05]  /*4480*/  CALL.REL.NOINC `($_Z28processDuffing1989RK4_BifurcPdS_S_PKdS1_S1_S1_S1_S1_S1_S1_S1_S1_S1_S1_S1_S1_S1_S1_j$__internal_accurate_pow) ;  /* 0x0000006400007944 */ /* 0x000fea0003c00000 */
[----:B------:R-:W-:Y:S05]  /*4490*/  BSYNC.RECONVERGENT B1 ;  /* 0x0000000000017941 */ /* 0x000fea0003800200 */
.L_x_73:
        /* <DEDUP_REMOVED lines=21> */
.L_x_75:
[----:B------:R-:W-:Y:S05]  /*45f0*/  BSYNC.RECONVERGENT B1 ;  /* 0x0000000000017941 */ /* 0x000fea0003800200 */
.L_x_74:
        /* <DEDUP_REMOVED lines=8> */
[----:B------:R-:W-:-:S08]  /*4680*/  DADD R56, R92, R56 ;  /* 0x000000005c387229 */ /* 0x000fd00000000038 */
[----:B------:R-:W-:Y:S01]  /*4690*/  DMUL R90, R4, R56 ;  /* 0x00000038045a7228 */ /* 0x000fe20000000000 */
[----:B------:R-:W-:Y:S01]  /*46a0*/  IMAD.MOV.U32 R57, RZ, RZ, R59 ;  /* 0x000000ffff397224 */ /* 0x000fe200078e003b */
[----:B------:R-:W-:-:S09]  /*46b0*/  MOV R56, 0x46d0 ;  /* 0x000046d000387802 */ /* 0x000fd20000000f00 */
[----:B------:R-:W-:Y:S05]  /*46c0*/  CALL.REL.NOINC `($_Z28processDuffing1989RK4_BifurcPdS_S_PKdS1_S1_S1_S1_S1_S1_S1_S1_S1_S1_S1_S1_S1_S1_S1_j$__internal_accurate_pow) ;  /* 0x0000006000707944 */ /* 0x000fea0003c00000 */
[----:B------:R-:W-:Y:S05]  /*46d0*/  BSYNC.RECONVERGENT B1 ;  /* 0x0000000000017941 */ /* 0x000fea0003800200 */
.L_x_76:
        /* <DEDUP_REMOVED lines=21> */
.L_x_78:
[----:B------:R-:W-:Y:S05]  /*4830*/  BSYNC.RECONVERGENT B1 ;  /* 0x0000000000017941 */ /* 0x000fea0003800200 */
.L_x_77:
[----:B------:R-:W-:Y:S01]  /*4840*/  FSEL R56, R56, RZ, P0 ;  /* 0x000000ff38387208 */ /* 0x000fe20000000000 */
[----:B------:R-:W-:Y:S01]  /*4850*/  DADD R94, R88, R36 ;  /* 0x00000000585e7229 */ /* 0x000fe20000000024 */
[----:B------:R-:W-:Y:S01]  /*4860*/  FSEL R57, R57, 1.875, P0 ;  /* 0x3ff0000039397808 */ /* 0x000fe20000000000 */
[----:B------:R-:W-:Y:S01]  /*4870*/  DADD R96, R90, R34 ;  /* 0x000000005a607229 */ /* 0x000fe20000000022 */
[----:B------:R-:W-:Y:S01]  /*4880*/  BSSY.RECONVERGENT B1, `(.L_x_79) ;  /* 0x000000c000017945 */ /* 0x000fe20003800200 */
[----:B------:R-:W-:-:S03]  /*4890*/  IMAD.MOV.U32 R3, RZ, RZ, 0x40080000 ;  /* 0x40080000ff037424 */ /* 0x000fc600078e00ff */
        /* <DEDUP_REMOVED lines=11> */
.L_x_79:
        /* <DEDUP_REMOVED lines=24> */
.L_x_81:
[----:B------:R-:W-:Y:S05]  /*4ad0*/  BSYNC.RECONVERGENT B1 ;  /* 0x0000000000017941 */ /* 0x000fea0003800200 */
.L_x_80:
        /* <DEDUP_REMOVED lines=30> */
.L_x_85:
[----:B------:R-:W-:Y:S05]  /*4cc0*/  BSYNC.RECONVERGENT B4 ;  /* 0x0000000000047941 */ /* 0x000fea0003800200 */
.L_x_84:
[----:B------:R-:W-:-:S07]  /*4cd0*/  VIADD R3, R57, 0x1 ;  /* 0x0000000139037836 */ /* 0x000fce0000000000 */
.L_x_83:
[----:B------:R-:W-:Y:S05]  /*4ce0*/  BSYNC.RECONVERGENT B3 ;  /* 0x0000000000037941 */ /* 0x000fea0003800200 */
.L_x_82:
        /* <DEDUP_REMOVED lines=9> */
[----:B------:R-:W-:Y:S02]  /*4d80*/  BSSY.RECONVERGENT B1, `(.L_x_86) ;  /* 0x000001c000017945 */ /* 0x000fe40003800200 */
[----:B------:R-:W-:Y:S01]  /*4d90*/  ISETP.NE.U32.AND P0, PT, R112, 0x1, PT ;  /* 0x000000017000780c */ /* 0x000fe20003f05070 */
[----:B------:R-:W-:-:S03]  /*4da0*/  IMAD.MOV.U32 R112, RZ, RZ, 0x3da8ff83 ;  /* 0x3da8ff83ff707424 */ /* 0x000fc600078e00ff */
[----:B------:R-:W-:Y:S02]  /*4db0*/  FSEL R116, R116, -8.06006814911005101289e+34, !P0 ;  /* 0xf9785eba74747808 */ /* 0x000fe40004000000 */
[----:B------:R-:W-:Y:S01]  /*4dc0*/  FSEL R117, -R112, 0.11223486810922622681, !P0 ;  /* 0x3de5db6570757808 */ /* 0x000fe20004000100 */
[----:B------:R-:W-:-:S08]  /*4dd0*/  DMUL R112, R110, R110 ;  /* 0x0000006e6e707228 */ /* 0x000fd00000000000 */
[----:B--2---:R-:W-:-:S08]  /*4de0*/  DFMA R56, R112, R116, R56 ;  /* 0x000000747038722b */ /* 0x004fd00000000038 */
[----:B------:R-:W-:-:S08]  /*4df0*/  DFMA R56, R112, R56, R58 ;  /* 0x000000387038722b */ /* 0x000fd0000000003a */
[----:B---3--:R-:W-:-:S08]  /*4e00*/  DFMA R56, R112, R56, R60 ;  /* 0x000000387038722b */ /* 0x008fd0000000003c */
[----:B------:R-:W-:Y:S02]  /*4e10*/  DFMA R56, R112, R56, R62 ;  /* 0x000000387038722b */ /* 0x000fe4000000003e */
[----:B------:R-:W-:-:S06]  /*4e20*/  DADD R62, R102, R40 ;  /* 0x00000000663e7229 */ /* 0x000fcc0000000028 */
[----:B----4-:R-:W-:Y:S02]  /*4e30*/  DFMA R56, R112, R56, R64 ;  /* 0x000000387038722b */ /* 0x010fe40000000040 */
[----:B------:R-:W-:-:S06]  /*4e40*/  DADD R60, -RZ, |R62| ;  /* 0x00000000ff3c7229 */ /* 0x000fcc000000053e */
        /* <DEDUP_REMOVED lines=16> */
.L_x_86:
        /* <DEDUP_REMOVED lines=24> */
.L_x_88:
[----:B------:R-:W-:Y:S05]  /*50d0*/  BSYNC.RECONVERGENT B1 ;  /* 0x0000000000017941 */ /* 0x000fea0003800200 */
.L_x_87:
        /* <DEDUP_REMOVED lines=30> */
.L_x_92:
[----:B------:R-:W-:Y:S05]  /*52c0*/  BSYNC.RECONVERGENT B4 ;  /* 0x0000000000047941 */ /* 0x000fea0003800200 */
.L_x_91:
[----:B------:R-:W-:-:S07]  /*52d0*/  VIADD R3, R57, 0x1 ;  /* 0x0000000139037836 */ /* 0x000fce0000000000 */
.L_x_90:
[----:B------:R-:W-:Y:S05]  /*52e0*/  BSYNC.RECONVERGENT B3 ;  /* 0x0000000000037941 */ /* 0x000fea0003800200 */
.L_x_89:
        /* <DEDUP_REMOVED lines=38> */
.L_x_93:
        /* <DEDUP_REMOVED lines=24> */
.L_x_95:
[----:B------:R-:W-:Y:S05]  /*56d0*/  BSYNC.RECONVERGENT B1 ;  /* 0x0000000000017941 */ /* 0x000fea0003800200 */
.L_x_94:
        /* <DEDUP_REMOVED lines=30> */
.L_x_99:
[----:B------:R-:W-:Y:S05]  /*58c0*/  BSYNC.RECONVERGENT B4 ;  /* 0x0000000000047941 */ /* 0x000fea0003800200 */
.L_x_98:
[----:B------:R-:W-:-:S07]  /*58d0*/  VIADD R3, R57, 0x1 ;  /* 0x0000000139037836 */ /* 0x000fce0000000000 */
.L_x_97:
[----:B------:R-:W-:Y:S05]  /*58e0*/  BSYNC.RECONVERGENT B3 ;  /* 0x0000000000037941 */ /* 0x000fea0003800200 */
.L_x_96:
        /* <DEDUP_REMOVED lines=9> */
[----:B------:R-:W-:Y:S01]  /*5980*/  DFMA R44, R48, 2, R44 ;  /* 0x40000000302c782b */ /* 0x000fe2000000002c */
[----:B------:R-:W-:Y:S01]  /*5990*/  VIADD R2, R2, 0x1 ;  /* 0x0000000102027836 */ /* 0x000fe20000000000 */
[----:B------:R-:W-:Y:S01]  /*59a0*/  ISETP.NE.U32.AND P0, PT, R116, 0x1, PT ;  /* 0x000000017400780c */ /* 0x000fe20003f05070 */
[----:B------:R-:W-:Y:S01]  /*59b0*/  IMAD.MOV.U32 R116, RZ, RZ, 0x3da8ff83 ;  /* 0x3da8ff83ff747424 */ /* 0x000fe200078e00ff */
[----:B------:R-:W-:Y:S01]  /*59c0*/  DADD R46, R46, R46 ;  /* 0x000000002e2e7229 */ /* 0x000fe2000000002e */
[----:B------:R-:W-:Y:S01]  /*59d0*/  UMOV UR10, 0x55555555 ;  /* 0x55555555000a7882 */ /* 0x000fe20000000000 */
[----:B------:R-:W-:Y:S01]  /*59e0*/  FSEL R120, R120, -8.06006814911005101289e+34, !P0 ;  /* 0xf9785eba78787808 */ /* 0x000fe20004000000 */
[----:B------:R-:W-:Y:S01]  /*59f0*/  DADD R80, R80, R80 ;  /* 0x0000000050507229 */ /* 0x000fe20000000050 */
[----:B------:R-:W-:Y:S01]  /*5a00*/  FSEL R121, -R116, 0.11223486810922622681, !P0 ;  /* 0x3de5db6574797808 */ /* 0x000fe20004000100 */
[----:B------:R-:W-:Y:S01]  /*5a10*/  DMUL R116, R114, R114 ;  /* 0x0000007272747228 */ /* 0x000fe20000000000 */
[----:B------:R-:W-:Y:S01]  /*5a20*/  UMOV UR11, 0x3fc55555 ;  /* 0x3fc55555000b7882 */ /* 0x000fe20000000000 */
[----:B------:R-:W-:-:S02]  /*5a30*/  DFMA R48, R52, 2, R44 ;  /* 0x400000003430782b */ /* 0x000fc4000000002c */
[----:B------:R-:W-:Y:S02]  /*5a40*/  DADD R76, R76, R76 ;  /* 0x000000004c4c7229 */ /* 0x000fe4000000004c */
[----:B------:R-:W-:Y:S02]  /*5a50*/  DFMA R68, R78, 2, R68 ;  /* 0x400000004e44782b */ /* 0x000fe40000000044 */
[----:B------:R-:W-:Y:S02]  /*5a60*/  DFMA R72, R84, 2, R72 ;  /* 0x400000005448782b */ /* 0x000fe40000000048 */
[----:B------:R-:W-:Y:S02]  /*5a70*/  DFMA R74, R86, 2, R74 ;  /* 0x40000000564a782b */ /* 0x000fe4000000004a */
[----:B------:R-:W-:Y:S02]  /*5a80*/  DFMA R82, R106, 2, R82 ;  /* 0x400000006a52782b */ /* 0x000fe40000000052 */
[----:B------:R-:W-:-:S02]  /*5a90*/  DFMA R46, R4, R14, R46 ;  /* 0x0000000e042e722b */ /* 0x000fc4000000002e */
[C---:B------:R-:W-:Y:S02]  /*5aa0*/  DFMA R80, R4.reuse, R36, R80 ;  /* 0x000000240450722b */ /* 0x040fe40000000050 */
[----:B------:R-:W-:Y:S02]  /*5ab0*/  DFMA R76, R4, R32, R76 ;  /* 0x00000020044c722b */ /* 0x000fe4000000004c */
[----:B------:R-:W-:Y:S02]  /*5ac0*/  DFMA R102, R102, 2, R68 ;  /* 0x400000006666782b */ /* 0x000fe40000000044 */
[----:B------:R-:W-:Y:S02]  /*5ad0*/  DFMA R88, R88, 2, R72 ;  /* 0x400000005858782b */ /* 0x000fe40000000048 */
[----:B------:R-:W-:Y:S02]  /*5ae0*/  DFMA R90, R90, 2, R74 ;  /* 0x400000005a5a782b */ /* 0x000fe4000000004a */
[----:B------:R-:W-:-:S02]  /*5af0*/  DFMA R82, R92, 2, R82 ;  /* 0x400000005c52782b */ /* 0x000fc40000000052 */
[----:B------:R-:W-:Y:S02]  /*5b00*/  DFMA R46, R50, 2, R46 ;  /* 0x40000000322e782b */ /* 0x000fe4000000002e */
[----:B------:R-:W-:Y:S02]  /*5b10*/  DFMA R80, R104, 2, R80 ;  /* 0x400000006850782b */ /* 0x000fe40000000050 */
[----:B------:R-:W-:Y:S02]  /*5b20*/  DADD R52, R52, R14 ;  /* 0x0000000034347229 */ /* 0x000fe4000000000e */
[----:B------:R-:W-:Y:S02]  /*5b30*/  DFMA R76, R100, 2, R76 ;  /* 0x40000000644c782b */ /* 0x000fe4000000004c */
[C---:B------:R-:W-:Y:S02]  /*5b40*/  DFMA R48, R4.reuse, R70, R48 ;  /* 0x000000460430722b */ /* 0x040fe40000000030 */
[----:B------:R-:W-:-:S02]  /*5b50*/  DFMA R102, R4, R96, R102 ;  /* 0x000000600466722b */ /* 0x000fc40000000066 */
[C---:B------:R-:W-:Y:S02]  /*5b60*/  DFMA R88, R4.reuse, R108, R88 ;  /* 0x0000006c0458722b */ /* 0x040fe40000000058 */
[C---:B------:R-:W-:Y:S02]  /*5b70*/  DFMA R90, R4.reuse, R110, R90 ;  /* 0x0000006e045a722b */ /* 0x040fe4000000005a */
[C---:B------:R-:W-:Y:S02]  /*5b80*/  DFMA R46, R4.reuse, R52, R46 ;  /* 0x00000034042e722b */ /* 0x040fe4000000002e */
[C---:B------:R-:W-:Y:S02]  /*5b90*/  DFMA R80, R4.reuse, R94, R80 ;  /* 0x0000005e0450722b */ /* 0x040fe40000000050 */
[----:B------:R-:W-:Y:S02]  /*5ba0*/  DFMA R76, R4, R98, R76 ;  /* 0x00000062044c722b */ /* 0x000fe4000000004c */
[----:B------:R-:W-:-:S02]  /*5bb0*/  DFMA R14, R48, UR10, R14 ;  /* 0x0000000a300e7c2b */ /* 0x000fc4000800000e */
[----:B------:R-:W-:Y:S02]  /*5bc0*/  DFMA R40, R102, UR10, R40 ;  /* 0x0000000a66287c2b */ /* 0x000fe40008000028 */
[----:B------:R-:W-:Y:S02]  /*5bd0*/  DFMA R36, R88, UR10, R36 ;  /* 0x0000000a58247c2b */ /* 0x000fe40008000024 */
[----:B------:R-:W-:Y:S02]  /*5be0*/  DFMA R34, R90, UR10, R34 ;  /* 0x0000000a5a227c2b */ /* 0x000fe40008000022 */
[----:B------:R-:W-:Y:S02]  /*5bf0*/  DFMA R12, R46, UR10, R12 ;  /* 0x0000000a2e0c7c2b */ /* 0x000fe4000800000c */
[----:B------:R-:W-:Y:S02]  /*5c00*/  DFMA R42, R80, UR10, R42 ;  /* 0x0000000a502a7c2b */ /* 0x000fe4000800002a */
[----:B------:R-:W-:-:S02]  /*5c10*/  DFMA R38, R76, UR10, R38 ;  /* 0x0000000a4c267c2b */ /* 0x000fc40008000026 */
[C---:B------:R-:W-:Y:S02]  /*5c20*/  DFMA R16, R18.reuse, UR10, R16 ;  /* 0x0000000a12107c2b */ /* 0x040fe40008000010 */
[C---:B------:R-:W-:Y:S02]  /*5c30*/  DFMA R30, R18.reuse, UR10, R30 ;  /* 0x0000000a121e7c2b */ /* 0x040fe4000800001e */
[C---:B------:R-:W-:Y:S02]  /*5c40*/  DFMA R28, R18.reuse, UR10, R28 ;  /* 0x0000000a121c7c2b */ /* 0x040fe4000800001c */
[----:B------:R-:W-:Y:S02]  /*5c50*/  DFMA R26, R18, UR10, R26 ;  /* 0x0000000a121a7c2b */ /* 0x000fe4000800001a */
        /* <DEDUP_REMOVED lines=10> */
[----:B------:R-:W-:-:S04]  /*5d00*/  LOP3.LUT P0, RZ, R3, 0x2, RZ, 0xc0, !PT ;  /* 0x0000000203ff7812 */ /* 0x000fc8000780c0ff */
[----:B------:R-:W-:-:S10]  /*5d10*/  DADD R44, RZ, -R56 ;  /* 0x00000000ff2c7229 */ /* 0x000fd40000000838 */
[----:B------:R-:W-:Y:S02]  /*5d20*/  FSEL R44, R56, R44, !P0 ;  /* 0x0000002c382c7208 */ /* 0x000fe40004000000 */
[----:B------:R-:W-:Y:S02]  /*5d30*/  FSEL R45, R57, R45, !P0 ;  /* 0x0000002d392d7208 */ /* 0x000fe40004000000 */
[----:B------:R-:W-:-:S04]  /*5d40*/  ISETP.NE.AND P0, PT, R2, RZ, PT ;  /* 0x000000ff0200720c */ /* 0x000fc80003f05270 */
[----:B------:R-:W-:-:S08]  /*5d50*/  DFMA R112, R8, R44, R112 ;  /* 0x0000002c0870722b */ /* 0x000fd00000000070 */
[----:B------:R-:W-:-:S08]  /*5d60*/  DFMA R82, R4, R112, R82 ;  /* 0x000000700452722b */ /* 0x000fd00000000052 */
[----:B------:R-:W-:Y:S01]  /*5d70*/  DFMA R32, R82, UR10, R32 ;  /* 0x0000000a52207c2b */ /* 0x000fe20008000020 */
[----:B------:R-:W-:Y:S10]  /*5d80*/  @P0 BRA `(.L_x_100) ;  /* 0xffffffa800bc0947 */ /* 0x000ff4000383ffff */
.L_x_3:
[----:B0-----:R-:W-:Y:S05]  /*5d90*/  BSYNC.RECONVERGENT B0 ;  /* 0x0000000000007941 */ /* 0x001fea0003800200 */
.L_x_2:
[----:B-----5:R-:W-:Y:S01]  /*5da0*/  DADD R48, R12, -R42 ;  /* 0x000000000c307229 */ /* 0x020fe2000000082a */
[----:B------:R-:W-:Y:S01]  /*5db0*/  BSSY.RECONVERGENT B0, `(.L_x_101) ;  /* 0x0000008000007945 */ /* 0x000fe20003800200 */
[----:B------:R-:W-:Y:S01]  /*5dc0*/  DADD R46, R14, -R36 ;  /* 0x000000000e2e7229 */ /* 0x000fe20000000824 */
[----:B------:R-:W-:Y:S01]  /*5dd0*/  IMAD.MOV.U32 R3, RZ, RZ, 0x40000000 ;  /* 0x40000000ff037424 */ /* 0x000fe200078e00ff */
[----:B------:R-:W-:-:S04]  /*5de0*/  DADD R44, R16, -R30 ;  /* 0x00000000102c7229 */ /* 0x000fc8000000081e */
[----:B------:R-:W-:-:S10]  /*5df0*/  DADD R56, -RZ, |R48| ;  /* 0x00000000ff387229 */ /* 0x000fd40000000530 */
[----:B------:R-:W-:Y:S01]  /*5e00*/  IMAD.MOV.U32 R58, RZ, RZ, R56 ;  /* 0x000000ffff3a7224 */ /* 0x000fe200078e0038 */
[----:B------:R-:W-:-:S07]  /*5e10*/  MOV R56, 0x5e30 ;  /* 0x00005e3000387802 */ /* 0x000fce0000000f00 */
[----:B------:R-:W-:Y:S05]  /*5e20*/  CALL.REL.NOINC `($_Z28processDuffing1989RK4_BifurcPdS_S_PKdS1_S1_S1_S1_S1_S1_S1_S1_S1_S1_S1_S1_S1_S1_S1_j$__internal_accurate_pow) ;  /* 0x0000004800987944 */ /* 0x000fea0003c00000 */
[----:B------:R-:W-:Y:S05]  /*5e30*/  BSYNC.RECONVERGENT B0 ;  /* 0x0000000000007941 */ /* 0x000fea0003800200 */
.L_x_101:
[C---:B------:R-:W-:Y:S01]  /*5e40*/  DADD R50, R48.reuse, 2 ;  /* 0x4000000030327429 */ /* 0x040fe20000000000 */
[----:B------:R-:W-:Y:S01]  /*5e50*/  BSSY.RECONVERGENT B0, `(.L_x_102) ;  /* 0x000000f000007945 */ /* 0x000fe20003800200 */
[----:B------:R-:W-:Y:S02]  /*5e60*/  DADD R56, -RZ, |R46| ;  /* 0x00000000ff387229 */ /* 0x000fe4000000052e */
[----:B------:R-:W-:-:S06]  /*5e70*/  DSETP.NEU.AND P0, PT, R48, RZ, PT ;  /* 0x000000ff3000722a */ /* 0x000fcc0003f0d000 */
[----:B------:R-:W-:Y:S02]  /*5e80*/  LOP3.LUT R50, R51, 0x7ff00000, RZ, 0xc0, !PT ;  /* 0x7ff0000033327812 */ /* 0x000fe400078ec0ff */
[----:B------:R-:W-:Y:S02]  /*5e90*/  FSEL R51, R3, RZ, P0 ;  /* 0x000000ff03337208 */ /* 0x000fe40000000000 */
[----:B------:R-:W-:Y:S02]  /*5ea0*/  ISETP.NE.AND P1, PT, R50, 0x7ff00000, PT ;  /* 0x7ff000003200780c */ /* 0x000fe40003f25270 */
[----:B------:R-:W-:Y:S01]  /*5eb0*/  FSEL R50, R58, RZ, P0 ;  /* 0x000000ff3a327208 */ /* 0x000fe20000000000 */
[----:B------:R-:W-:-:S10]  /*5ec0*/  IMAD.MOV.U32 R58, RZ, RZ, R56 ;  /* 0x000000ffff3a7224 */ /* 0x000fd400078e0038 */
[----:B------:R-:W-:Y:S05]  /*5ed0*/  @P1 BRA `(.L_x_103) ;  /* 0x0000000000181947 */ /* 0x000fea0003800000 */
[----:B------:R-:W-:-:S14]  /*5ee0*/  DSETP.NAN.AND P0, PT, R48, R48, PT ;  /* 0x000000303000722a */ /* 0x000fdc0003f08000 */
[----:B------:R-:W-:Y:S01]  /*5ef0*/  @P0 DADD R50, R48, 2 ;  /* 0x4000000030320429 */ /* 0x000fe20000000000 */
[----:B------:R-:W-:Y:S10]  /*5f00*/  @P0 BRA `(.L_x_103) ;  /* 0x00000000000c0947 */ /* 0x000ff40003800000 */
[----:B------:R-:W-:-:S14]  /*5f10*/  DSETP.NEU.AND P0, PT, |R48|, +INF , PT ;  /* 0x7ff000003000742a */ /* 0x000fdc0003f0d200 */
[----:B------:R-:W-:Y:S02]  /*5f20*/  @!P0 IMAD.MOV.U32 R50, RZ, RZ, 0x0 ;  /* 0x00000000ff328424 */ /* 0x000fe400078e00ff */
[----:B------:R-:W-:-:S07]  /*5f30*/  @!P0 IMAD.MOV.U32 R51, RZ, RZ, 0x7ff00000 ;  /* 0x7ff00000ff338424 */ /* 0x000fce00078e00ff */
.L_x_103:
[----:B------:R-:W-:Y:S05]  /*5f40*/  BSYNC.RECONVERGENT B0 ;  /* 0x0000000000007941 */ /* 0x000fea0003800200 */
.L_x_102:
[----:B------:R-:W-:Y:S01]  /*5f50*/  BSSY.RECONVERGENT B0, `(.L_x_104) ;  /* 0x0000004000007945 */ /* 0x000fe20003800200 */
[----:B------:R-:W-:Y:S01]  /*5f60*/  IMAD.MOV.U32 R3, RZ, RZ, 0x40000000 ;  /* 0x40000000ff037424 */ /* 0x000fe200078e00ff */
[----:B------:R-:W-:-:S07]  /*5f70*/  MOV R56, 0x5f90 ;  /* 0x00005f9000387802 */ /* 0x000fce0000000f00 */
[----:B------:R-:W-:Y:S05]  /*5f80*/  CALL.REL.NOINC `($_Z28processDuffing1989RK4_BifurcPdS_S_PKdS1_S1_S1_S1_S1_S1_S1_S1_S1_S1_S1_S1_S1_S1_S1_j$__internal_accurate_pow) ;  /* 0x0000004800407944 */ /* 0x000fea0003c00000 */
[----:B------:R-:W-:Y:S05]  /*5f90*/  BSYNC.RECONVERGENT B0 ;  /* 0x0000000000007941 */ /* 0x000fea0003800200 */
.L_x_104:
[C---:B------:R-:W-:Y:S01]  /*5fa0*/  DADD R52, R46.reuse, 2 ;  /* 0x400000002e347429 */ /* 0x040fe20000000000 */
[----:B------:R-:W-:Y:S01]  /*5fb0*/  BSSY.RECONVERGENT B0, `(.L_x_105) ;  /* 0x0000012000007945 */ /* 0x000fe20003800200 */
[----:B------:R-:W-:Y:S02]  /*5fc0*/  DSETP.NEU.AND P1, PT, R46, RZ, PT ;  /* 0x000000ff2e00722a */ /* 0x000fe40003f2d000 */
[----:B------:R-:W-:Y:S02]  /*5fd0*/  DSETP.NEU.AND P3, PT, R48, 1, PT ;  /* 0x3ff000003000742a */ /* 0x000fe40003f6d000 */
[----:B------:R-:W-:Y:S02]  /*5fe0*/  DSETP.NEU.AND P0, PT, R46, 1, PT ;  /* 0x3ff000002e00742a */ /* 0x000fe40003f0d000 */
[----:B------:R-:W-:Y:S01]  /*5ff0*/  DADD R56, -RZ, |R44| ;  /* 0x00000000ff387229 */ /* 0x000fe2000000052c */
[----:B------:R-:W-:Y:S02]  /*6000*/  FSEL R58, R58, RZ, P1 ;  /* 0x000000ff3a3a7208 */ /* 0x000fe40000800000 */
[----:B------:R-:W-:-:S02]  /*6010*/  LOP3.LUT R52, R53, 0x7ff00000, RZ, 0xc0, !PT ;  /* 0x7ff0000035347812 */ /* 0x000fc400078ec0ff */
[----:B------:R-:W-:Y:S02]  /*6020*/  FSEL R59, R3, RZ, P1 ;  /* 0x000000ff033b7208 */ /* 0x000fe40000800000 */
[----:B------:R-:W-:Y:S02]  /*6030*/  ISETP.NE.AND P2, PT, R52, 0x7ff00000, PT ;  /* 0x7ff000003400780c */ /* 0x000fe40003f45270 */
[----:B------:R-:W-:Y:S02]  /*6040*/  FSEL R50, R50, RZ, P3 ;  /* 0x000000ff32327208 */ /* 0x000fe40001800000 */
[----:B------:R-:W-:-:S09]  /*6050*/  FSEL R51, R51, 1.875, P3 ;  /* 0x3ff0000033337808 */ /* 0x000fd20001800000 */
[----:B------:R-:W-:Y:S05]  /*6060*/  @P2 BRA `(.L_x_106) ;  /* 0x0000000000182947 */ /* 0x000fea0003800000 */
[----:B------:R-:W-:-:S14]  /*6070*/  DSETP.NAN.AND P1, PT, R46, R46, PT ;  /* 0x0000002e2e00722a */ /* 0x000fdc0003f28000 */
[----:B------:R-:W-:Y:S01]  /*6080*/  @P1 DADD R58, R46, 2 ;  /* 0x400000002e3a1429 */ /* 0x000fe20000000000 */
[----:B------:R-:W-:Y:S10]  /*6090*/  @P1 BRA `(.L_x_106) ;  /* 0x00000000000c1947 */ /* 0x000ff40003800000 */
[----:B------:R-:W-:-:S14]  /*60a0*/  DSETP.NEU.AND P1, PT, |R46|, +INF , PT ;  /* 0x7ff000002e00742a */ /* 0x000fdc0003f2d200 */
[----:B------:R-:W-:Y:S02]  /*60b0*/  @!P1 IMAD.MOV.U32 R58, RZ, RZ, 0x0 ;  /* 0x00000000ff3a9424 */ /* 0x000fe400078e00ff */
[----:B------:R-:W-:-:S07]  /*60c0*/  @!P1 IMAD.MOV.U32 R59, RZ, RZ, 0x7ff00000 ;  /* 0x7ff00000ff3b9424 */ /* 0x000fce00078e00ff */
.L_x_106:
[----:B------:R-:W-:Y:S05]  /*60d0*/  BSYNC.RECONVERGENT B0 ;  /* 0x0000000000007941 */ /* 0x000fea0003800200 */
.L_x_105:
[----:B------:R-:W-:Y:S01]  /*60e0*/  FSEL R2, R58, RZ, P0 ;  /* 0x000000ff3a027208 */ /* 0x000fe20000000000 */
[----:B------:R-:W-:Y:S01]  /*60f0*/  BSSY.RECONVERGENT B0, `(.L_x_107) ;  /* 0x0000007000007945 */ /* 0x000fe20003800200 */
[----:B------:R-:W-:Y:S01]  /*6100*/  FSEL R3, R59, 1.875, P0 ;  /* 0x3ff000003b037808 */ /* 0x000fe20000000000 */
[----:B------:R-:W-:Y:S01]  /*6110*/  IMAD.MOV.U32 R58, RZ, RZ, R56 ;  /* 0x000000ffff3a7224 */ /* 0x000fe200078e0038 */
[----:B------:R-:W-:-:S04]  /*6120*/  MOV R56, 0x6160 ;  /* 0x0000616000387802 */ /* 0x000fc80000000f00 */
[----:B------:R-:W-:Y:S01]  /*6130*/  DADD R50, R50, R2 ;  /* 0x0000000032327229 */ /* 0x000fe20000000002 */
[----:B------:R-:W-:-:S10]  /*6140*/  IMAD.MOV.U32 R3, RZ, RZ, 0x40000000 ;  /* 0x40000000ff037424 */ /* 0x000fd400078e00ff */
[----:B------:R-:W-:Y:S05]  /*6150*/  CALL.REL.NOINC `($_Z28processDuffing1989RK4_BifurcPdS_S_PKdS1_S1_S1_S1_S1_S1_S1_S1_S1_S1_S1_S1_S1_S1_S1_j$__internal_accurate_pow) ;  /* 0x0000004400cc7944 */ /* 0x000fea0003c00000 */
[----:B------:R-:W-:Y:S05]  /*6160*/  BSYNC.RECONVERGENT B0 ;  /* 0x0000000000007941 */ /* 0x000fea0003800200 */
.L_x_107:
[C---:B------:R-:W-:Y:S01]  /*6170*/  DADD R52, R44.reuse, 2 ;  /* 0x400000002c347429 */ /* 0x040fe20000000000 */
[----:B------:R-:W-:Y:S01]  /*6180*/  BSSY.RECONVERGENT B0, `(.L_x_108) ;  /* 0x000000e000007945 */ /* 0x000fe20003800200 */
[C---:B------:R-:W-:Y:S02]  /*6190*/  DSETP.NEU.AND P0, PT, R44.reuse, RZ, PT ;  /* 0x000000ff2c00722a */ /* 0x040fe40003f0d000 */
[----:B------:R-:W-:-:S04]  /*61a0*/  DSETP.NEU.AND P2, PT, R44, 1, PT ;  /* 0x3ff000002c00742a */ /* 0x000fc80003f4d000 */
[----:B------:R-:W-:Y:S02]  /*61b0*/  FSEL R58, R58, RZ, P0 ;  /* 0x000000ff3a3a7208 */ /* 0x000fe40000000000 */
[----:B------:R-:W-:Y:S02]  /*61c0*/  LOP3.LUT R52, R53, 0x7ff00000, RZ, 0xc0, !PT ;  /* 0x7ff0000035347812 */ /* 0x000fe400078ec0ff */
[----:B------:R-:W-:Y:S02]  /*61d0*/  FSEL R59, R3, RZ, P0 ;  /* 0x000000ff033b7208 */ /* 0x000fe40000000000 */
[----:B------:R-:W-:-:S13]  /*61e0*/  ISETP.NE.AND P1, PT, R52, 0x7ff00000, PT ;  /* 0x7ff000003400780c */ /* 0x000fda0003f25270 */
[----:B------:R-:W-:Y:S05]  /*61f0*/  @P1 BRA `(.L_x_109) ;  /* 0x0000000000181947 */ /* 0x000fea0003800000 */
[----:B------:R-:W-:-:S14]  /*6200*/  DSETP.NAN.AND P0, PT, R44, R44, PT ;  /* 0x0000002c2c00722a */ /* 0x000fdc0003f08000 */
[----:B------:R-:W-:Y:S01]  /*6210*/  @P0 DADD R58, R44, 2 ;  /* 0x400000002c3a0429 */ /* 0x000fe20000000000 */
[----:B------:R-:W-:Y:S10]  /*6220*/  @P0 BRA `(.L_x_109) ;  /* 0x00000000000c0947 */ /* 0x000ff40003800000 */
[----:B------:R-:W-:-:S14]  /*6230*/  DSETP.NEU.AND P0, PT, |R44|, +INF , PT ;  /* 0x7ff000002c00742a */ /* 0x000fdc0003f0d200 */
[----:B------:R-:W-:Y:S02]  /*6240*/  @!P0 IMAD.MOV.U32 R58, RZ, RZ, 0x0 ;  /* 0x00000000ff3a8424 */ /* 0x000fe400078e00ff */
[----:B------:R-:W-:-:S07]  /*6250*/  @!P0 IMAD.MOV.U32 R59, RZ, RZ, 0x7ff00000 ;  /* 0x7ff00000ff3b8424 */ /* 0x000fce00078e00ff */
.L_x_109:
[----:B------:R-:W-:Y:S05]  /*6260*/  BSYNC.RECONVERGENT B0 ;  /* 0x0000000000007941 */ /* 0x000fea0003800200 */
.L_x_108:
[----:B------:R-:W-:Y:S01]  /*6270*/  FSEL R2, R58, RZ, P2 ;  /* 0x000000ff3a027208 */ /* 0x000fe20001000000 */
[----:B------:R-:W-:Y:S01]  /*6280*/  BSSY.RECONVERGENT B0, `(.L_x_110) ;  /* 0x000001f000007945 */ /* 0x000fe20003800200 */
[----:B------:R-:W-:Y:S01]  /*6290*/  FSEL R3, R59, 1.875, P2 ;  /* 0x3ff000003b037808 */ /* 0x000fe20001000000 */
[----:B------:R-:W-:-:S05]  /*62a0*/  DADD R52, R14, -R34 ;  /* 0x000000000e347229 */ /* 0x000fca0000000822 */
[----:B------:R-:W-:Y:S01]  /*62b0*/  DADD R60, R50, R2 ;  /* 0x00000000323c7229 */ /* 0x000fe20000000002 */
[----:B------:R-:W-:Y:S02]  /*62c0*/  IMAD.MOV.U32 R50, RZ, RZ, 0x0 ;  /* 0x00000000ff327424 */ /* 0x000fe400078e00ff */
[----:B------:R-:W-:-:S03]  /*62d0*/  IMAD.MOV.U32 R51, RZ, RZ, 0x3fd80000 ;  /* 0x3fd80000ff337424 */ /* 0x000fc600078e00ff */
[----:B------:R-:W0:Y:S04]  /*62e0*/  MUFU.RSQ64H R57, R61 ;  /* 0x0000003d00397308 */ /* 0x000e280000001c00 */
[----:B------:R-:W-:-:S05]  /*62f0*/  VIADD R56, R61, 0xfcb00000 ;  /* 0xfcb000003d387836 */ /* 0x000fca0000000000 */
[----:B------:R-:W-:Y:S01]  /*6300*/  ISETP.GE.U32.AND P0, PT, R56, 0x7ca00000, PT ;  /* 0x7ca000003800780c */ /* 0x000fe20003f06070 */
[----:B0-----:R-:W-:-:S08]  /*6310*/  DMUL R2, R56, R56 ;  /* 0x0000003838027228 */ /* 0x001fd00000000000 */
[----:B------:R-:W-:-:S08]  /*6320*/  DFMA R2, R60, -R2, 1 ;  /* 0x3ff000003c02742b */ /* 0x000fd00000000802 */
[----:B------:R-:W-:Y:S02]  /*6330*/  DFMA R50, R2, R50, 0.5 ;  /* 0x3fe000000232742b */ /* 0x000fe40000000032 */
[----:B------:R-:W-:-:S08]  /*6340*/  DMUL R2, R56, R2 ;  /* 0x0000000238027228 */ /* 0x000fd00000000000 */
[----:B------:R-:W-:Y:S02]  /*6350*/  DFMA R62, R50, R2, R56 ;  /* 0x00000002323e722b */ /* 0x000fe40000000038 */
[----:B------:R-:W-:Y:S02]  /*6360*/  DADD R50, R12, -R40 ;  /* 0x000000000c327229 */ /* 0x000fe40000000828 */
[----:B------:R-:W-:-:S04]  /*6370*/  DADD R2, R16, -R28 ;  /* 0x0000000010027229 */ /* 0x000fc8000000081c */
[----:B------:R-:W-:Y:S02]  /*6380*/  DMUL R64, R60, R62 ;  /* 0x0000003e3c407228 */ /* 0x000fe40000000000 */
[----:B------:R-:W-:Y:S02]  /*6390*/  VIADD R59, R63, 0xfff00000 ;  /* 0xfff000003f3b7836 */ /* 0x000fe40000000000 */
[----:B------:R-:W-:-:S04]  /*63a0*/  IMAD.MOV.U32 R58, RZ, RZ, R62 ;  /* 0x000000ffff3a7224 */ /* 0x000fc800078e003e */
[----:B------:R-:W-:-:S08]  /*63b0*/  DFMA R76, R64, -R64, R60 ;  /* 0x80000040404c722b */ /* 0x000fd0000000003c */
[----:B------:R-:W-:Y:S01]  /*63c0*/  DFMA R74, R76, R58, R64 ;  /* 0x0000003a4c4a722b */ /* 0x000fe20000000040 */
[----:B------:R-:W-:Y:S10]  /*63d0*/  @!P0 BRA `(.L_x_111) ;  /* 0x0000000000248947 */ /* 0x000ff40003800000 */
[----:B------:R-:W-:Y:S02]  /*63e0*/  IMAD.MOV.U32 R81, RZ, RZ, R77 ;  /* 0x000000ffff517224 */ /* 0x000fe400078e004d */
[----:B------:R-:W-:Y:S01]  /*63f0*/  IMAD.MOV.U32 R77, RZ, RZ, R56 ;  /* 0x000000ffff4d7224 */ /* 0x000fe200078e0038 */
[----:B------:R-:W-:Y:S01]  /*6400*/  MOV R56, 0x6450 ;  /* 0x0000645000387802 */ /* 0x000fe20000000f00 */
[----:B------:R-:W-:Y:S02]  /*6410*/  IMAD.MOV.U32 R58, RZ, RZ, R62 ;  /* 0x000000ffff3a7224 */ /* 0x000fe400078e003e */
[----:B------:R-:W-:Y:S02]  /*6420*/  IMAD.MOV.U32 R80, RZ, RZ, R64 ;  /* 0x000000ffff507224 */ /* 0x000fe400078e0040 */
[----:B------:R-:W-:-:S07]  /*6430*/  IMAD.MOV.U32 R57, RZ, RZ, R65 ;  /* 0x000000ffff397224 */ /* 0x000fce00078e0041 */
[----:B------:R-:W-:Y:S05]  /*6440*/  CALL.REL.NOINC `($__internal_1_$__cuda_sm20_dsqrt_rn_f64_mediumpath_v1) ;  /* 0x00000040006c7944 */ /* 0x000fea0003c00000 */
[----:B------:R-:W-:Y:S02]  /*6450*/  IMAD.MOV.U32 R74, RZ, RZ, R58 ;  /* 0x000000ffff4a7224 */ /* 0x000fe400078e003a */
[----:B------:R-:W-:-:S07]  /*6460*/  IMAD.MOV.U32 R75, RZ, RZ, R59 ;  /* 0x000000ffff4b7224 */ /* 0x000fce00078e003b */
.L_x_111:
[----:B------:R-:W-:Y:S05]  /*6470*/  BSYNC.RECONVERGENT B0 ;  /* 0x0000000000007941 */ /* 0x000fea0003800200 */
.L_x_110:
[----:B------:R-:W0:Y:S01]  /*6480*/  MUFU.RCP64H R57, R75 ;  /* 0x0000004b00397308 */ /* 0x000e220000001800 */
[----:B------:R-:W-:Y:S01]  /*6490*/  IMAD.MOV.U32 R56, RZ, RZ, 0x1 ;  /* 0x00000001ff387424 */ /* 0x000fe200078e00ff */
[----:B------:R-:W-:Y:S01]  /*64a0*/  FSETP.GEU.AND P1, PT, |R49|, 6.5827683646048100446e-37, PT ;  /* 0x036000003100780b */ /* 0x000fe20003f2e200 */
[----:B------:R-:W-:Y:S04]  /*64b0*/  BSSY.RECONVERGENT B1, `(.L_x_112) ;  /* 0x0000014000017945 */ /* 0x000fe80003800200 */
[----:B0-----:R-:W-:-:S08]  /*64c0*/  DFMA R58, R56, -R74, 1 ;  /* 0x3ff00000383a742b */ /* 0x001fd0000000084a */
[----:B------:R-:W-:-:S08]  /*64d0*/  DFMA R58, R58, R58, R58 ;  /* 0x0000003a3a3a722b */ /* 0x000fd0000000003a */
[----:B------:R-:W-:-:S08]  /*64e0*/  DFMA R58, R56, R58, R56 ;  /* 0x0000003a383a722b */ /* 0x000fd00000000038 */
[----:B------:R-:W-:-:S08]  /*64f0*/  DFMA R56, R58, -R74, 1 ;  /* 0x3ff000003a38742b */ /* 0x000fd0000000084a */
[----:B------:R-:W-:-:S08]  /*6500*/  DFMA R56, R58, R56, R58 ;  /* 0x000000383a38722b */ /* 0x000fd0000000003a */
[----:B------:R-:W-:-:S08]  /*6510*/  DMUL R72, R48, R56 ;  /* 0x0000003830487228 */ /* 0x000fd00000000000 */
[----:B------:R-:W-:-:S08]  /*6520*/  DFMA R58, R72, -R74, R48 ;  /* 0x8000004a483a722b */ /* 0x000fd00000000030 */
[----:B------:R-:W-:-:S10]  /*6530*/  DFMA R72, R56, R58, R72 ;  /* 0x0000003a3848722b */ /* 0x000fd40000000048 */
[----:B------:R-:W-:-:S05]  /*6540*/  FFMA R56, RZ, R75, R73 ;  /* 0x0000004bff387223 */ /* 0x000fca0000000049 */
[----:B------:R-:W-:-:S13]  /*6550*/  FSETP.GT.AND P0, PT, |R56|, 1.469367938527859385e-39, PT ;  /* 0x001000003800780b */ /* 0x000fda0003f04200 */
[----:B------:R-:W-:Y:S05]  /*6560*/  @P0 BRA P1, `(.L_x_113) ;  /* 0x0000000000200947 */ /* 0x000fea0000800000 */
[----:B------:R-:W-:Y:S01]  /*6570*/  IMAD.MOV.U32 R60, RZ, RZ, R48 ;  /* 0x000000ffff3c7224 */ /* 0x000fe200078e0030 */
[----:B------:R-:W-:Y:S01]  /*6580*/  MOV R80, 0x65d0 ;  /* 0x000065d000507802 */ /* 0x000fe20000000f00 */
[----:B------:R-:W-:Y:S02]  /*6590*/  IMAD.MOV.U32 R61, RZ, RZ, R49 ;  /* 0x000000ffff3d7224 */ /* 0x000fe400078e0031 */
[----:B------:R-:W-:Y:S02]  /*65a0*/  IMAD.MOV.U32 R58, RZ, RZ, R74 ;  /* 0x000000ffff3a7224 */ /* 0x000fe400078e004a */
[----:B------:R-:W-:-:S07]  /*65b0*/  IMAD.MOV.U32 R59, RZ, RZ, R75 ;  /* 0x000000ffff3b7224 */ /* 0x000fce00078e004b */
[----:B------:R-:W-:Y:S05]  /*65c0*/  CALL.REL.NOINC `($__internal_0_$__cuda_sm20_div_rn_f64_full) ;  /* 0x0000003800a07944 */ /* 0x000fea0003c00000 */
[----:B------:R-:W-:Y:S02]  /*65d0*/  IMAD.MOV.U32 R72, RZ, RZ, R84 ;  /* 0x000000ffff487224 */ /* 0x000fe400078e0054 */
[----:B------:R-:W-:-:S07]  /*65e0*/  IMAD.MOV.U32 R73, RZ, RZ, R85 ;  /* 0x000000ffff497224 */ /* 0x000fce00078e0055 */
.L_x_113:
[----:B------:R-:W-:Y:S05]  /*65f0*/  BSYNC.RECONVERGENT B1 ;  /* 0x0000000000017941 */ /* 0x000fea0003800200 */
.L_x_112:
        /* <DEDUP_REMOVED lines=23> */
.L_x_115:
[----:B------:R-:W-:Y:S05]  /*6770*/  BSYNC.RECONVERGENT B1 ;  /* 0x0000000000017941 */ /* 0x000fea0003800200 */
.L_x_114:
        /* <DEDUP_REMOVED lines=23> */
.L_x_117:
[----:B------:R-:W-:Y:S05]  /*68f0*/  BSYNC.RECONVERGENT B1 ;  /* 0x0000000000017941 */ /* 0x000fea0003800200 */
.L_x_116:
[----:B------:R-:W-:Y:S01]  /*6900*/  DMUL R44, R70, R70 ;  /* 0x00000046462c7228 */ /* 0x000fe20000000000 */
[----:B------:R-:W-:Y:S01]  /*6910*/  IMAD.MOV.U32 R48, RZ, RZ, 0x1 ;  /* 0x00000001ff307424 */ /* 0x000fe200078e00ff */
[----:B------:R-:W-:Y:S06]  /*6920*/  BSSY.RECONVERGENT B1, `(.L_x_118) ;  /* 0x0000019000017945 */ /* 0x000fec0003800200 */
[----:B------:R-:W-:-:S08]  /*6930*/  DFMA R44, R72, R72, R44 ;  /* 0x00000048482c722b */ /* 0x000fd0000000002c */
[----:B------:R-:W-:-:S06]  /*6940*/  DFMA R46, R68, R68, R44 ;  /* 0x00000044442e722b */ /* 0x000fcc000000002c */
[----:B------:R-:W0:Y:S02]  /*6950*/  MUFU.RCP64H R49, R47 ;  /* 0x0000002f00317308 */ /* 0x000e240000001800 */
[----:B0-----:R-:W-:-:S08]  /*6960*/  DFMA R44, -R46, R48, 1 ;  /* 0x3ff000002e2c742b */ /* 0x001fd00000000130 */
[----:B------:R-:W-:Y:S02]  /*6970*/  DFMA R56, R44, R44, R44 ;  /* 0x0000002c2c38722b */ /* 0x000fe4000000002c */
[----:B------:R-:W-:-:S06]  /*6980*/  DMUL R44, R52, R70 ;  /* 0x00000046342c7228 */ /* 0x000fcc0000000000 */
[----:B------:R-:W-:Y:S02]  /*6990*/  DFMA R56, R48, R56, R48 ;  /* 0x000000383038722b */ /* 0x000fe40000000030 */
[----:B------:R-:W-:-:S06]  /*69a0*/  DFMA R44, R50, R72, R44 ;  /* 0x00000048322c722b */ /* 0x000fcc000000002c */
[----:B------:R-:W-:Y:S02]  /*69b0*/  DFMA R48, -R46, R56, 1 ;  /* 0x3ff000002e30742b */ /* 0x000fe40000000138 */
[----:B------:R-:W-:-:S06]  /*69c0*/  DFMA R60, R2, R68, R44 ;  /* 0x00000044023c722b */ /* 0x000fcc000000002c */
[----:B------:R-:W-:-:S04]  /*69d0*/  DFMA R48, R56, R48, R56 ;  /* 0x000000303830722b */ /* 0x000fc80000000038 */
[----:B------:R-:W-:-:S04]  /*69e0*/  FSETP.GEU.AND P1, PT, |R61|, 6.5827683646048100446e-37, PT ;  /* 0x036000003d00780b */ /* 0x000fc80003f2e200 */
[----:B------:R-:W-:-:S08]  /*69f0*/  DMUL R44, R60, R48 ;  /* 0x000000303c2c7228 */ /* 0x000fd00000000000 */
[----:B------:R-:W-:-:S08]  /*6a00*/  DFMA R56, -R46, R44, R60 ;  /* 0x0000002c2e38722b */ /* 0x000fd0000000013c */
[----:B------:R-:W-:-:S10]  /*6a10*/  DFMA R44, R48, R56, R44 ;  /* 0x00000038302c722b */ /* 0x000fd4000000002c */
[----:B------:R-:W-:-:S05]  /*6a20*/  FFMA R48, RZ, R47, R45 ;  /* 0x0000002fff307223 */ /* 0x000fca000000002d */
[----:B------:R-:W-:-:S13]  /*6a30*/  FSETP.GT.AND P0, PT, |R48|, 1.469367938527859385e-39, PT ;  /* 0x001000003000780b */ /* 0x000fda0003f04200 */
[----:B------:R-:W-:Y:S05]  /*6a40*/  @P0 BRA P1, `(.L_x_119) ;  /* 0x0000000000180947 */ /* 0x000fea0000800000 */
[----:B------:R-:W-:Y:S01]  /*6a50*/  IMAD.MOV.U32 R58, RZ, RZ, R46 ;  /* 0x000000ffff3a7224 */ /* 0x000fe200078e002e */
[----:B------:R-:W-:Y:S01]  /*6a60*/  MOV R80, 0x6a90 ;  /* 0x00006a9000507802 */ /* 0x000fe20000000f00 */
[----:B------:R-:W-:-:S07]  /*6a70*/  IMAD.MOV.U32 R59, RZ, RZ, R47 ;  /* 0x000000ffff3b7224 */ /* 0x000fce00078e002f */
[----:B------:R-:W-:Y:S05]  /*6a80*/  CALL.REL.NOINC `($__internal_0_$__cuda_sm20_div_rn_f64_full) ;  /* 0x0000003400707944 */ /* 0x000fea0003c00000 */
[----:B------:R-:W-:Y:S02]  /*6a90*/  IMAD.MOV.U32 R44, RZ, RZ, R84 ;  /* 0x000000ffff2c7224 */ /* 0x000fe400078e0054 */
[----:B------:R-:W-:-:S07]  /*6aa0*/  IMAD.MOV.U32 R45, RZ, RZ, R85 ;  /* 0x000000ffff2d7224 */ /* 0x000fce00078e0055 */
.L_x_119:
[----:B------:R-:W-:Y:S05]  /*6ab0*/  BSYNC.RECONVERGENT B1 ;  /* 0x0000000000017941 */ /* 0x000fea0003800200 */
.L_x_118:
[C---:B------:R-:W-:Y:S01]  /*6ac0*/  DFMA R50, R44.reuse, -R72, R50 ;  /* 0x800000482c32722b */ /* 0x040fe20000000032 */
[----:B------:R-:W-:Y:S01]  /*6ad0*/  BSSY.RECONVERGENT B0, `(.L_x_120) ;  /* 0x0000008000007945 */ /* 0x000fe20003800200 */
[C---:B------:R-:W-:Y:S02]  /*6ae0*/  DFMA R48, R44.reuse, -R70, R52 ;  /* 0x800000462c30722b */ /* 0x040fe40000000034 */
[----:B------:R-:W-:Y:S01]  /*6af0*/  DFMA R44, R44, -R68, R2 ;  /* 0x800000442c2c722b */ /* 0x000fe20000000002 */
[----:B------:R-:W-:-:S03]  /*6b00*/  IMAD.MOV.U32 R3, RZ, RZ, 0x40000000 ;  /* 0x40000000ff037424 */ /* 0x000fc600078e00ff */
[----:B------:R-:W-:-:S10]  /*6b10*/  DADD R56, -RZ, |R50| ;  /* 0x00000000ff387229 */ /* 0x000fd40000000532 */
[----:B------:R-:W-:Y:S01]  /*6b20*/  IMAD.MOV.U32 R58, RZ, RZ, R56 ;  /* 0x000000ffff3a7224 */ /* 0x000fe200078e0038 */
[----:B------:R-:W-:-:S07]  /*6b30*/  MOV R56, 0x6b50 ;  /* 0x00006b5000387802 */ /* 0x000fce0000000f00 */
[----:B------:R-:W-:Y:S05]  /*6b40*/  CALL.REL.NOINC `($_Z28processDuffing1989RK4_BifurcPdS_S_PKdS1_S1_S1_S1_S1_S1_S1_S1_S1_S1_S1_S1_S1_S1_S1_j$__internal_accurate_pow) ;  /* 0x0000003c00507944 */ /* 0x000fea0003c00000 */
[----:B------:R-:W-:Y:S05]  /*6b50*/  BSYNC.RECONVERGENT B0 ;  /* 0x0000000000007941 */ /* 0x000fea0003800200 */
.L_x_120:
        /* <DEDUP_REMOVED lines=16> */
.L_x_122:
[----:B------:R-:W-:Y:S05]  /*6c60*/  BSYNC.RECONVERGENT B0 ;  /* 0x0000000000007941 */ /* 0x000fea0003800200 */
.L_x_121:
[----:B------:R-:W-:Y:S01]  /*6c70*/  BSSY.RECONVERGENT B0, `(.L_x_123) ;  /* 0x0000004000007945 */ /* 0x000fe20003800200 */
[----:B------:R-:W-:Y:S01]  /*6c80*/  IMAD.MOV.U32 R3, RZ, RZ, 0x40000000 ;  /* 0x40000000ff037424 */ /* 0x000fe200078e00ff */
[----:B------:R-:W-:-:S07]  /*6c90*/  MOV R56, 0x6cb0 ;  /* 0x00006cb000387802 */ /* 0x000fce0000000f00 */
[----:B------:R-:W-:Y:S05]  /*6ca0*/  CALL.REL.NOINC `($_Z28processDuffing1989RK4_BifurcPdS_S_PKdS1_S1_S1_S1_S1_S1_S1_S1_S1_S1_S1_S1_S1_S1_S1_j$__internal_accurate_pow) ;  /* 0x0000003800f87944 */ /* 0x000fea0003c00000 */
[----:B------:R-:W-:Y:S05]  /*6cb0*/  BSYNC.RECONVERGENT B0 ;  /* 0x0000000000007941 */ /* 0x000fea0003800200 */
.L_x_123:
[C---:B------:R-:W-:Y:S01]  /*6cc0*/  DADD R56, R48.reuse, 2 ;  /* 0x4000000030387429 */ /* 0x040fe20000000000 */
[----:B------:R-:W-:Y:S01]  /*6cd0*/  BSSY.RECONVERGENT B0, `(.L_x_124) ;  /* 0x0000012000007945 */ /* 0x000fe20003800200 */
[----:B------:R-:W-:Y:S02]  /*6ce0*/  DSETP.NEU.AND P1, PT, R48, RZ, PT ;  /* 0x000000ff3000722a */ /* 0x000fe40003f2d000 */
[----:B------:R-:W-:Y:S02]  /*6cf0*/  DSETP.NEU.AND P3, PT, R50, 1, PT ;  /* 0x3ff000003200742a */ /* 0x000fe40003f6d000 */
[----:B------:R-:W-:Y:S02]  /*6d00*/  DSETP.NEU.AND P0, PT, R48, 1, PT ;  /* 0x3ff000003000742a */ /* 0x000fe40003f0d000 */
[----:B------:R-:W-:Y:S02]  /*6d10*/  FSEL R58, R58, RZ, P1 ;  /* 0x000000ff3a3a7208 */ /* 0x000fe40000800000 */
[----:B------:R-:W-:-:S02]  /*6d20*/  LOP3.LUT R56, R57, 0x7ff00000, RZ, 0xc0, !PT ;  /* 0x7ff0000039387812 */ /* 0x000fc400078ec0ff */
[----:B------:R-:W-:Y:S02]  /*6d30*/  FSEL R59, R3, RZ, P1 ;  /* 0x000000ff033b7208 */ /* 0x000fe40000800000 */
[----:B------:R-:W-:Y:S01]  /*6d40*/  ISETP.NE.AND P2, PT, R56, 0x7ff00000, PT ;  /* 0x7ff000003800780c */ /* 0x000fe20003f45270 */
[----:B------:R-:W-:Y:S01]  /*6d50*/  DADD R56, -RZ, |R44| ;  /* 0x00000000ff387229 */ /* 0x000fe2000000052c */
        /* <DEDUP_REMOVED lines=9> */
.L_x_125:
[----:B------:R-:W-:Y:S05]  /*6df0*/  BSYNC.RECONVERGENT B0 ;  /* 0x0000000000007941 */ /* 0x000fea0003800200 */
.L_x_124:
        /* <DEDUP_REMOVED lines=9> */
.L_x_126:
        /* <DEDUP_REMOVED lines=15> */
.L_x_128:
[----:B------:R-:W-:Y:S05]  /*6f80*/  BSYNC.RECONVERGENT B0 ;  /* 0x0000000000007941 */ /* 0x000fea0003800200 */
.L_x_127:
[----:B------:R-:W-:Y:S01]  /*6f90*/  FSEL R2, R58, RZ, P2 ;  /* 0x000000ff3a027208 */ /* 0x000fe20001000000 */
[----:B------:R-:W-:Y:S01]  /*6fa0*/  IMAD.MOV.U32 R56, RZ, RZ, 0x0 ;  /* 0x00000000ff387424 */ /* 0x000fe200078e00ff */
[----:B------:R-:W-:Y:S01]  /*6fb0*/  FSEL R3, R59, 1.875, P2 ;  /* 0x3ff000003b037808 */ /* 0x000fe20001000000 */
[----:B------:R-:W-:Y:S01]  /*6fc0*/  IMAD.MOV.U32 R57, RZ, RZ, 0x3fd80000 ;  /* 0x3fd80000ff397424 */ /* 0x000fe200078e00ff */
[----:B------:R-:W-:Y:S01]  /*6fd0*/  BSSY.RECONVERGENT B0, `(.L_x_129) ;  /* 0x000001b000007945 */ /* 0x000fe20003800200 */
[----:B------:R-:W-:Y:S02]  /*6fe0*/  DADD R94, R12, -R38 ;  /* 0x000000000c5e7229 */ /* 0x000fe40000000826 */
[----:B------:R-:W-:Y:S02]  /*6ff0*/  DADD R78, R14, -R32 ;  /* 0x000000000e4e7229 */ /* 0x000fe40000000820 */
[----:B------:R-:W-:Y:S02]  /*7000*/  DADD R60, R52, R2 ;  /* 0x00000000343c7229 */ /* 0x000fe40000000002 */
[----:B------:R-:W-:-:S04]  /*7010*/  DADD R92, R16, -R26 ;  /* 0x00000000105c7229 */ /* 0x000fc8000000081a */
[----:B------:R-:W0:Y:S04]  /*7020*/  MUFU.RSQ64H R3, R61 ;  /* 0x0000003d00037308 */ /* 0x000e280000001c00 */
[----:B------:R-:W-:-:S05]  /*7030*/  VIADD R2, R61, 0xfcb00000 ;  /* 0xfcb000003d027836 */ /* 0x000fca0000000000 */
[----:B------:R-:W-:Y:S01]  /*7040*/  ISETP.GE.U32.AND P0, PT, R2, 0x7ca00000, PT ;  /* 0x7ca000000200780c */ /* 0x000fe20003f06070 */
[----:B0-----:R-:W-:-:S08]  /*7050*/  DMUL R52, R2, R2 ;  /* 0x0000000202347228 */ /* 0x001fd00000000000 */
[----:B------:R-:W-:-:S08]  /*7060*/  DFMA R52, R60, -R52, 1 ;  /* 0x3ff000003c34742b */ /* 0x000fd00000000834 */
[----:B------:R-:W-:Y:S02]  /*7070*/  DFMA R56, R52, R56, 0.5 ;  /* 0x3fe000003438742b */ /* 0x000fe40000000038 */
[----:B------:R-:W-:-:S08]  /*7080*/  DMUL R52, R2, R52 ;  /* 0x0000003402347228 */ /* 0x000fd00000000000 */
[----:B------:R-:W-:-:S08]  /*7090*/  DFMA R58, R56, R52, R2 ;  /* 0x00000034383a722b */ /* 0x000fd00000000002 */
        /* <DEDUP_REMOVED lines=10> */
[----:B------:R-:W-:-:S07]  /*7140*/  IMAD.MOV.U32 R59, RZ, RZ, R53 ;  /* 0x000000ffff3b7224 */ /* 0x000fce00078e0035 */
[----:B------:R-:W-:Y:S05]  /*7150*/  CALL.REL.NOINC `($__internal_1_$__cuda_sm20_dsqrt_rn_f64_mediumpath_v1) ;  /* 0x0000003400287944 */ /* 0x000fea0003c00000 */
[----:B------:R-:W-:Y:S02]  /*7160*/  IMAD.MOV.U32 R66, RZ, RZ, R58 ;  /* 0x000000ffff427224 */ /* 0x000fe400078e003a */
[----:B------:R-:W-:-:S07]  /*7170*/  IMAD.MOV.U32 R67, RZ, RZ, R59 ;  /* 0x000000ffff437224 */ /* 0x000fce00078e003b */
.L_x_130:
[----:B------:R-:W-:Y:S05]  /*7180*/  BSYNC.RECONVERGENT B0 ;  /* 0x0000000000007941 */ /* 0x000fea0003800200 */
.L_x_129:
        /* <DEDUP_REMOVED lines=23> */
.L_x_132:
[----:B------:R-:W-:Y:S05]  /*7300*/  BSYNC.RECONVERGENT B1 ;  /* 0x0000000000017941 */ /* 0x000fea0003800200 */
.L_x_131:
        /* <DEDUP_REMOVED lines=23> */
.L_x_134:
[----:B------:R-:W-:Y:S05]  /*7480*/  BSYNC.RECONVERGENT B1 ;  /* 0x0000000000017941 */ /* 0x000fea0003800200 */
.L_x_133:
        /* <DEDUP_REMOVED lines=23> */
.L_x_136:
[----:B------:R-:W-:Y:S05]  /*7600*/  BSYNC.RECONVERGENT B1 ;  /* 0x0000000000017941 */ /* 0x000fea0003800200 */
.L_x_135:
[----:B------:R-:W0:Y:S01]  /*7610*/  MUFU.RCP64H R45, R47 ;  /* 0x0000002f002d7308 */ /* 0x000e220000001800 */
[----:B------:R-:W-:Y:S01]  /*7620*/  IMAD.MOV.U32 R44, RZ, RZ, 0x1 ;  /* 0x00000001ff2c7424 */ /* 0x000fe200078e00ff */
[----:B------:R-:W-:Y:S05]  /*7630*/  BSSY.RECONVERGENT B1, `(.L_x_137) ;  /* 0x0000016000017945 */ /* 0x000fea0003800200 */
        /* <DEDUP_REMOVED lines=21> */
.L_x_138:
[----:B------:R-:W-:Y:S05]  /*7790*/  BSYNC.RECONVERGENT B1 ;  /* 0x0000000000017941 */ /* 0x000fea0003800200 */
.L_x_137:
        /* <DEDUP_REMOVED lines=21> */
[----:B------:R-:W-:-:S07]  /*78f0*/  MOV R80, 0x7910 ;  /* 0x0000791000507802 */ /* 0x000fce0000000f00 */
[----:B------:R-:W-:Y:S05]  /*7900*/  CALL.REL.NOINC `($__internal_0_$__cuda_sm20_div_rn_f64_full) ;  /* 0x0000002400d07944 */ /* 0x000fea0003c00000 */
[----:B------:R-:W-:Y:S02]  /*7910*/  IMAD.MOV.U32 R46, RZ, RZ, R84 ;  /* 0x000000ffff2e7224 */ /* 0x000fe400078e0054 */
[----:B------:R-:W-:-:S07]  /*7920*/  IMAD.MOV.U32 R47, RZ, RZ, R85 ;  /* 0x000000ffff2f7224 */ /* 0x000fce00078e0055 */
.L_x_140:
[----:B------:R-:W-:Y:S05]  /*7930*/  BSYNC.RECONVERGENT B1 ;  /* 0x0000000000017941 */ /* 0x000fea0003800200 */
.L_x_139:
[C---:B------:R-:W-:Y:S01]  /*7940*/  DFMA R50, R2.reuse, -R72, R94 ;  /* 0x800000480232722b */ /* 0x040fe2000000005e */
[----:B------:R-:W-:Y:S01]  /*7950*/  BSSY.RECONVERGENT B0, `(.L_x_141) ;  /* 0x000000b000007945 */ /* 0x000fe20003800200 */
[C---:B------:R-:W-:Y:S02]  /*7960*/  DFMA R48, R2.reuse, -R70, R78 ;  /* 0x800000460230722b */ /* 0x040fe4000000004e */
[----:B------:R-:W-:-:S04]  /*7970*/  DFMA R2, R2, -R68, R92 ;  /* 0x800000440202722b */ /* 0x000fc8000000005c */
[C---:B------:R-:W-:Y:S02]  /*7980*/  DFMA R50, R46.reuse, -R64, R50 ;  /* 0x800000402e32722b */ /* 0x040fe40000000032 */
        /* <DEDUP_REMOVED lines=8> */
.L_x_141:
        /* <DEDUP_REMOVED lines=16> */
.L_x_143:
[----:B------:R-:W-:Y:S05]  /*7b10*/  BSYNC.RECONVERGENT B0 ;  /* 0x0000000000007941 */ /* 0x000fea0003800200 */
.L_x_142:
[----:B------:R-:W-:Y:S01]  /*7b20*/  BSSY.RECONVERGENT B0, `(.L_x_144) ;  /* 0x0000004000007945 */ /* 0x000fe20003800200 */
[----:B------:R-:W-:Y:S01]  /*7b30*/  IMAD.MOV.U32 R3, RZ, RZ, 0x40000000 ;  /* 0x40000000ff037424 */ /* 0x000fe200078e00ff */
[----:B------:R-:W-:-:S07]  /*7b40*/  MOV R56, 0x7b60 ;  /* 0x00007b6000387802 */ /* 0x000fce0000000f00 */
[----:B------:R-:W-:Y:S05]  /*7b50*/  CALL.REL.NOINC `($_Z28processDuffing1989RK4_BifurcPdS_S_PKdS1_S1_S1_S1_S1_S1_S1_S1_S1_S1_S1_S1_S1_S1_S1_j$__internal_accurate_pow) ;  /* 0x0000002c004c7944 */ /* 0x000fea0003c00000 */
[----:B------:R-:W-:Y:S05]  /*7b60*/  BSYNC.RECONVERGENT B0 ;  /* 0x0000000000007941 */ /* 0x000fea0003800200 */
.L_x_144:
        /* <DEDUP_REMOVED lines=19> */
.L_x_146:
[----:B------:R-:W-:Y:S05]  /*7ca0*/  BSYNC.RECONVERGENT B0 ;  /* 0x0000000000007941 */ /* 0x000fea0003800200 */
.L_x_145:
        /* <DEDUP_REMOVED lines=9> */
.L_x_147:
        /* <DEDUP_REMOVED lines=15> */
.L_x_149:
[----:B------:R-:W-:Y:S05]  /*7e30*/  BSYNC.RECONVERGENT B0 ;  /* 0x0000000000007941 */ /* 0x000fea0003800200 */
.L_x_148:
[----:B------:R-:W-:Y:S01]  /*7e40*/  FSEL R2, R58, RZ, P2 ;  /* 0x000000ff3a027208 */ /* 0x000fe20001000000 */
[----:B------:R-:W-:Y:S01]  /*7e50*/  IMAD.MOV.U32 R56, RZ, RZ, 0x0 ;  /* 0x00000000ff387424 */ /* 0x000fe200078e00ff */
[----:B------:R-:W-:Y:S01]  /*7e60*/  FSEL R3, R59, 1.875, P2 ;  /* 0x3ff000003b037808 */ /* 0x000fe20001000000 */
[----:B------:R-:W-:Y:S01]  /*7e70*/  IMAD.MOV.U32 R57, RZ, RZ, 0x3fd80000 ;  /* 0x3fd80000ff397424 */ /* 0x000fe200078e00ff */
[----:B------:R-:W-:Y:S04]  /*7e80*/  BSSY.RECONVERGENT B0, `(.L_x_150) ;  /* 0x0000018000007945 */ /* 0x000fe80003800200 */
[----:B------:R-:W-:-:S06]  /*7e90*/  DADD R60, R44, R2 ;  /* 0x000000002c3c7229 */ /* 0x000fcc0000000002 */
        /* <DEDUP_REMOVED lines=22> */
.L_x_151:
[----:B------:R-:W-:Y:S05]  /*8000*/  BSYNC.RECONVERGENT B0 ;  /* 0x0000000000007941 */ /* 0x000fea0003800200 */
.L_x_150:
[----:B------:R-:W0:Y:S01]  /*8010*/  MUFU.RCP64H R3, 9.9999946542084217072e-05 ;  /* 0x3f1a36e200037908 */ /* 0x000e220000001800 */
[----:B------:R-:W-:Y:S01]  /*8020*/  IMAD.MOV.U32 R56, RZ, RZ, -0x14e3bcd3 ;  /* 0xeb1c432dff387424 */ /* 0x000fe200078e00ff */
[----:B------:R-:W-:Y:S01]  /*8030*/  FSETP.GEU.AND P1, PT, |R75|, 6.5827683646048100446e-37, PT ;  /* 0x036000004b00780b */ /* 0x000fe20003f2e200 */
[----:B------:R-:W-:Y:S01]  /*8040*/  IMAD.MOV.U32 R57, RZ, RZ, 0x3f1a36e2 ;  /* 0x3f1a36e2ff397424 */ /* 0x000fe200078e00ff */
[----:B------:R-:W-:Y:S01]  /*8050*/  BSSY.RECONVERGENT B1, `(.L_x_152) ;  /* 0x0000015000017945 */ /* 0x000fe20003800200 */
[----:B------:R-:W-:-:S06]  /*8060*/  IMAD.MOV.U32 R2, RZ, RZ, 0x1 ;  /* 0x00000001ff027424 */ /* 0x000fcc00078e00ff */
        /* <DEDUP_REMOVED lines=8> */
[----:B------:R-:W-:-:S05]  /*80f0*/  FFMA R44, RZ, 0.60239994525909423828, R3 ;  /* 0x3f1a36e2ff2c7823 */ /* 0x000fca0000000003 */
[----:B------:R-:W-:-:S13]  /*8100*/  FSETP.GT.AND P0, PT, |R44|, 1.469367938527859385e-39, PT ;  /* 0x001000002c00780b */ /* 0x000fda0003f04200 */
[----:B------:R-:W-:Y:S05]  /*8110*/  @P0 BRA P1, `(.L_x_153) ;  /* 0x0000000000200947 */ /* 0x000fea0000800000 */
[----:B------:R-:W-:Y:S01]  /*8120*/  IMAD.MOV.U32 R60, RZ, RZ, R74 ;  /* 0x000000ffff3c7224 */ /* 0x000fe200078e004a */
[----:B------:R-:W-:Y:S01]  /*8130*/  MOV R80, 0x8180 ;  /* 0x0000818000507802 */ /* 0x000fe20000000f00 */
[----:B------:R-:W-:Y:S02]  /*8140*/  IMAD.MOV.U32 R61, RZ, RZ, R75 ;  /* 0x000000ffff3d7224 */ /* 0x000fe400078e004b */
[----:B------:R-:W-:Y:S02]  /*8150*/  IMAD.MOV.U32 R58, RZ, RZ, -0x14e3bcd3 ;  /* 0xeb1c432dff3a7424 */ /* 0x000fe400078e00ff */
[----:B------:R-:W-:-:S07]  /*8160*/  IMAD.MOV.U32 R59, RZ, RZ, 0x3f1a36e2 ;  /* 0x3f1a36e2ff3b7424 */ /* 0x000fce00078e00ff */
[----:B------:R-:W-:Y:S05]  /*8170*/  CALL.REL.NOINC `($__internal_0_$__cuda_sm20_div_rn_f64_full) ;  /* 0x0000001c00b47944 */ /* 0x000fea0003c00000 */
[----:B------:R-:W-:Y:S02]  /*8180*/  IMAD.MOV.U32 R2, RZ, RZ, R84 ;  /* 0x000000ffff027224 */ /* 0x000fe400078e0054 */
[----:B------:R-:W-:-:S07]  /*8190*/  IMAD.MOV.U32 R3, RZ, RZ, R85 ;  /* 0x000000ffff037224 */ /* 0x000fce00078e0055 */
.L_x_153:
[----:B------:R-:W-:Y:S05]  /*81a0*/  BSYNC.RECONVERGENT B1 ;  /* 0x0000000000017941 */ /* 0x000fea0003800200 */
.L_x_152:
[----:B------:R-:W-:Y:S01]  /*81b0*/  ISETP.GT.AND P0, PT, R3, 0xfffff, PT ;  /* 0x000fffff0300780c */ /* 0x000fe20003f04270 */
[----:B------:R-:W-:Y:S01]  /*81c0*/  IMAD.MOV.U32 R44, RZ, RZ, R2 ;  /* 0x000000ffff2c7224 */ /* 0x000fe200078e0002 */
[----:B------:R-:W-:Y:S01]  /*81d0*/  BSSY.RECONVERGENT B0, `(.L_x_154) ;  /* 0x0000051000007945 */ /* 0x000fe20003800200 */
[--C-:B------:R-:W-:Y:S02]  /*81e0*/  IMAD.MOV.U32 R45, RZ, RZ, R3.reuse ;  /* 0x000000ffff2d7224 */ /* 0x100fe400078e0003 */
[----:B------:R-:W-:Y:S02]  /*81f0*/  IMAD.MOV.U32 R76, RZ, RZ, R3 ;  /* 0x000000ffff4c7224 */ /* 0x000fe400078e0003 */
[----:B------:R-:W-:-:S06]  /*8200*/  IMAD.MOV.U32 R77, RZ, RZ, -0x3ff ;  /* 0xfffffc01ff4d7424 */ /* 0x000fcc00078e00ff */
[----:B------:R-:W-:Y:S01]  /*8210*/  @!P0 DMUL R44, R44, 1.80143985094819840000e+16 ;  /* 0x435000002c2c8828 */ /* 0x000fe20000000000 */
[----:B------:R-:W-:-:S09]  /*8220*/  @!P0 IMAD.MOV.U32 R77, RZ, RZ, -0x435 ;  /* 0xfffffbcbff4d8424 */ /* 0x000fd200078e00ff */
[----:B------:R-:W-:Y:S02]  /*8230*/  @!P0 IMAD.MOV.U32 R76, RZ, RZ, R45 ;  /* 0x000000ffff4c8224 */ /* 0x000fe400078e002d */
[----:B------:R-:W-:Y:S02]  /*8240*/  @!P0 IMAD.MOV.U32 R2, RZ, RZ, R44 ;  /* 0x000000ffff028224 */ /* 0x000fe400078e002c */
[----:B------:R-:W-:-:S05]  /*8250*/  VIADD R3, R76, 0xffffffff ;  /* 0xffffffff4c037836 */ /* 0x000fca0000000000 */
[----:B------:R-:W-:-:S13]  /*8260*/  ISETP.GT.U32.AND P1, PT, R3, 0x7feffffe, PT ;  /* 0x7feffffe0300780c */ /* 0x000fda0003f24070 */
[----:B------:R-:W-:Y:S05]  /*8270*/  @P1 BRA `(.L_x_155) ;  /* 0x0000000400001947 */ /* 0x000fea0003800000 */
[C---:B------:R-:W-:Y:S01]  /*8280*/  LOP3.LUT R3, R76.reuse, 0xfffff, RZ, 0xc0, !PT ;  /* 0x000fffff4c037812 */ /* 0x040fe200078ec0ff */
[----:B------:R-:W-:Y:S01]  /*8290*/  IMAD.MOV.U32 R56, RZ, RZ, RZ ;  /* 0x000000ffff387224 */ /* 0x000fe200078e00ff */
[----:B------:R-:W-:Y:S01]  /*82a0*/  UMOV UR8, 0x3ae80f1e ;  /* 0x3ae80f1e00087882 */ /* 0x000fe20000000000 */
[----:B------:R-:W-:Y:S01]  /*82b0*/  IMAD.MOV.U32 R74, RZ, RZ, -0x748574fc ;  /* 0x8b7a8b04ff4a7424 */ /* 0x000fe200078e00ff */
[----:B------:R-:W-:Y:S01]  /*82c0*/  LOP3.LUT R3, R3, 0x3ff00000, RZ, 0xfc, !PT ;  /* 0x3ff0000003037812 */ /* 0x000fe200078efcff */
[----:B------:R-:W-:Y:S01]  /*82d0*/  IMAD.MOV.U32 R75, RZ, RZ, 0x3ed0ee25 ;  /* 0x3ed0ee25ff4b7424 */ /* 0x000fe200078e00ff */
[----:B------:R-:W-:Y:S01]  /*82e0*/  UMOV UR9, 0x3eb1380b ;  /* 0x3eb1380b00097882 */ /* 0x000fe20000000000 */
[----:B------:R-:W-:Y:S01]  /*82f0*/  LEA.HI R76, R76, R77, RZ, 0xc ;  /* 0x0000004d4c4c7211 */ /* 0x000fe200078f60ff */
[----:B------:R-:W-:Y:S01]  /*8300*/  IMAD.MOV.U32 R77, RZ, RZ, 0x43300000 ;  /* 0x43300000ff4d7424 */ /* 0x000fe200078e00ff */
[----:B------:R-:W-:Y:S01]  /*8310*/  ISETP.GE.U32.AND P0, PT, R3, 0x3ff6a09f, PT ;  /* 0x3ff6a09f0300780c */ /* 0x000fe20003f06070 */
[----:B------:R-:W-:Y:S01]  /*8320*/  UMOV UR10, 0x80000000 ;  /* 0x80000000000a7882 */ /* 0x000fe20000000000 */
[----:B------:R-:W-:-:S11]  /*8330*/  UMOV UR11, 0x43300000 ;  /* 0x43300000000b7882 */ /* 0x000fd60000000000 */
[----:B------:R-:W-:Y:S02]  /*8340*/  @P0 VIADD R45, R3, 0xfff00000 ;  /* 0xfff00000032d0836 */ /* 0x000fe40000000000 */
[----:B------:R-:W-:Y:S02]  /*8350*/  @P0 VIADD R76, R76, 0x1 ;  /* 0x000000014c4c0836 */ /* 0x000fe40000000000 */
[----:B------:R-:W-:-:S03]  /*8360*/  @P0 IMAD.MOV.U32 R3, RZ, RZ, R45 ;  /* 0x000000ffff030224 */ /* 0x000fc600078e002d */
[----:B------:R-:W-:-:S03]  /*8370*/  LOP3.LUT R76, R76, 0x80000000, RZ, 0x3c, !PT ;  /* 0x800000004c4c7812 */ /* 0x000fc600078e3cff */
[C---:B------:R-:W-:Y:S02]  /*8380*/  DADD R44, R2.reuse, 1 ;  /* 0x3ff00000022c7429 */ /* 0x040fe40000000000 */
[----:B------:R-:W-:Y:S02]  /*8390*/  DADD R2, R2, -1 ;  /* 0xbff0000002027429 */ /* 0x000fe40000000000 */
[----:B------:R-:W-:Y:S01]  /*83a0*/  DADD R76, R76, -UR10 ;  /* 0x8000000a4c4c7e29 */ /* 0x000fe20008000000 */
[----:B------:R-:W-:Y:S01]  /*83b0*/  UMOV UR10, 0xfefa39ef ;  /* 0xfefa39ef000a7882 */ /* 0x000fe20000000000 */
[----:B------:R-:W0:Y:S01]  /*83c0*/  MUFU.RCP64H R57, R45 ;  /* 0x0000002d00397308 */ /* 0x000e220000001800 */
[----:B------:R-:W-:Y:S01]  /*83d0*/  UMOV UR11, 0x3fe62e42 ;  /* 0x3fe62e42000b7882 */ /* 0x000fe20000000000 */
[----:B0-----:R-:W-:-:S08]  /*83e0*/  DFMA R58, -R44, R56, 1 ;  /* 0x3ff000002c3a742b */ /* 0x001fd00000000138 */
[----:B------:R-:W-:-:S08]  /*83f0*/  DFMA R58, R58, R58, R58 ;  /* 0x0000003a3a3a722b */ /* 0x000fd0000000003a */
[----:B------:R-:W-:-:S08]  /*8400*/  DFMA R58, R56, R58, R56 ;  /* 0x0000003a383a722b */ /* 0x000fd00000000038 */
[----:B------:R-:W-:-:S08]  /*8410*/  DMUL R56, R2, R58 ;  /* 0x0000003a02387228 */ /* 0x000fd00000000000 */
[----:B------:R-:W-:-:S08]  /*8420*/  DFMA R56, R2, R58, R56 ;  /* 0x0000003a0238722b */ /* 0x000fd00000000038 */
[----:B------:R-:W-:-:S08]  /*8430*/  DMUL R60, R56, R56 ;  /* 0x00000038383c7228 */ /* 0x000fd00000000000 */
[----:B------:R-:W-:Y:S01]  /*8440*/  DFMA R44, R60, UR8, R74 ;  /* 0x000000083c2c7c2b */ /* 0x000fe2000800004a */
[----:B------:R-:W-:Y:S01]  /*8450*/  UMOV UR8, 0x9f02676f ;  /* 0x9f02676f00087882 */ /* 0x000fe20000000000 */
[----:B------:R-:W-:Y:S01]  /*8460*/  UMOV UR9, 0x3ef3b266 ;  /* 0x3ef3b26600097882 */ /* 0x000fe20000000000 */
[----:B------:R-:W-:-:S05]  /*8470*/  DADD R74, R2, -R56 ;  /* 0x00000000024a7229 */ /* 0x000fca0000000838 */
[----:B------:R-:W-:Y:S01]  /*8480*/  DFMA R44, R60, R44, UR8 ;  /* 0x000000083c2c7e2b */ /* 0x000fe2000800002c */
[----:B------:R-:W-:Y:S01]  /*8490*/  UMOV UR8, 0xa9ab0956 ;  /* 0xa9ab095600087882 */ /* 0x000fe20000000000 */
[----:B------:R-:W-:Y:S01]  /*84a0*/  UMOV UR9, 0x3f1745cb ;  /* 0x3f1745cb00097882 */ /* 0x000fe20000000000 */
[----:B------:R-:W-:-:S05]  /*84b0*/  DADD R74, R74, R74 ;  /* 0x000000004a4a7229 */ /* 0x000fca000000004a */
[----:B------:R-:W-:Y:S01]  /*84c0*/  DFMA R44, R60, R44, UR8 ;  /* 0x000000083c2c7e2b */ /* 0x000fe2000800002c */
[----:B------:R-:W-:Y:S01]  /*84d0*/  UMOV UR8, 0x2d1b5154 ;  /* 0x2d1b515400087882 */ /* 0x000fe20000000000 */
[----:B------:R-:W-:Y:S01]  /*84e0*/  UMOV UR9, 0x3f3c71c7 ;  /* 0x3f3c71c700097882 */ /* 0x000fe20000000000 */
[----:B------:R-:W-:Y:S02]  /*84f0*/  DFMA R74, R2, -R56, R74 ;  /* 0x80000038024a722b */ /* 0x000fe4000000004a */
[----:B------:R-:W-:-:S03]  /*8500*/  DFMA R2, R76, UR10, R56 ;  /* 0x0000000a4c027c2b */ /* 0x000fc60008000038 */
[----:B------:R-:W-:Y:S01]  /*8510*/  DFMA R44, R60, R44, UR8 ;  /* 0x000000083c2c7e2b */ /* 0x000fe2000800002c */
[----:B------:R-:W-:Y:S01]  /*8520*/  UMOV UR8, 0x923be72d ;  /* 0x923be72d00087882 */ /* 0x000fe20000000000 */
[----:B------:R-:W-:Y:S01]  /*8530*/  UMOV UR9, 0x3f624924 ;  /* 0x3f62492400097882 */ /* 0x000fe20000000000 */
[----:B------:R-:W-:-:S05]  /*8540*/  DMUL R74, R58, R74 ;  /* 0x0000004a3a4a7228 */ /* 0x000fca0000000000 */
[----:B------:R-:W-:Y:S01]  /*8550*/  DFMA R44, R60, R44, UR8 ;  /* 0x000000083c2c7e2b */ /* 0x000fe2000800002c */
[----:B------:R-:W-:Y:S01]  /*8560*/  UMOV UR8, 0x9999a3c4 ;  /* 0x9999a3c400087882 */ /* 0x000fe20000000000 */
[----:B------:R-:W-:-:S06]  /*8570*/  UMOV UR9, 0x3f899999 ;  /* 0x3f89999900097882 */ /* 0x000fcc0000000000 */
[----:B------:R-:W-:Y:S01]  /*8580*/  DFMA R44, R60, R44, UR8 ;  /* 0x000000083c2c7e2b */ /* 0x000fe2000800002c */
[----:B------:R-:W-:Y:S01]  /*8590*/  UMOV UR8, 0x55555554 ;  /* 0x5555555400087882 */ /* 0x000fe20000000000 */
[----:B------:R-:W-:-:S06]  /*85a0*/  UMOV UR9, 0x3fb55555 ;  /* 0x3fb5555500097882 */ /* 0x000fcc0000000000 */
[----:B------:R-:W-:Y:S01]  /*85b0*/  DFMA R44, R60, R44, UR8 ;  /* 0x000000083c2c7e2b */ /* 0x000fe2000800002c */
[----:B------:R-:W-:Y:S01]  /*85c0*/  UMOV UR8, 0xfefa39ef ;  /* 0xfefa39ef00087882 */ /* 0x000fe20000000000 */
[----:B------:R-:W-:Y:S02]  /*85d0*/  UMOV UR9, 0x3fe62e42 ;  /* 0x3fe62e4200097882 */ /* 0x000fe40000000000 */
[----:B------:R-:W-:Y:S01]  /*85e0*/  DFMA R80, R76, -UR8, R2 ;  /* 0x800000084c507c2b */ /* 0x000fe20008000002 */
[----:B------:R-:W-:Y:S01]  /*85f0*/  UMOV UR8, 0x3b39803f ;  /* 0x3b39803f00087882 */ /* 0x000fe20000000000 */
[----:B------:R-:W-:Y:S02]  /*8600*/  UMOV UR9, 0x3c7abc9e ;  /* 0x3c7abc9e00097882 */ /* 0x000fe40000000000 */
[----:B------:R-:W-:-:S04]  /*8610*/  DMUL R44, R60, R44 ;  /* 0x0000002c3c2c7228 */ /* 0x000fc80000000000 */
[----:B------:R-:W-:-:S04]  /*8620*/  DADD R80, -R56, R80 ;  /* 0x0000000038507229 */ /* 0x000fc80000000150 */
[----:B------:R-:W-:-:S08]  /*8630*/  DFMA R44, R56, R44, R74 ;  /* 0x0000002c382c722b */ /* 0x000fd0000000004a */
[----:B------:R-:W-:-:S08]  /*8640*/  DADD R44, R44, -R80 ;  /* 0x000000002c2c7229 */ /* 0x000fd00000000850 */
[----:B------:R-:W-:-:S08]  /*8650*/  DFMA R44, R76, UR8, R44 ;  /* 0x000000084c2c7c2b */ /* 0x000fd0000800002c */
[----:B------:R-:W-:Y:S01]  /*8660*/  DADD R44, R2, R44 ;  /* 0x00000000022c7229 */ /* 0x000fe2000000002c */
[----:B------:R-:W-:Y:S10]  /*8670*/  BRA `(.L_x_156) ;  /* 0x0000000000187947 */ /* 0x000ff40003800000 */
.L_x_155:
[----:B------:R-:W-:Y:S01]  /*8680*/  IMAD.MOV.U32 R2, RZ, RZ, 0x0 ;  /* 0x00000000ff027424 */ /* 0x000fe200078e00ff */
[----:B------:R-:W-:Y:S01]  /*8690*/  LOP3.LUT P0, RZ, R45, 0x7fffffff, RZ, 0xc0, !PT ;  /* 0x7fffffff2dff7812 */ /* 0x000fe2000780c0ff */
[----:B------:R-:W-:-:S06]  /*86a0*/  IMAD.MOV.U32 R3, RZ, RZ, 0x7ff00000 ;  /* 0x7ff00000ff037424 */ /* 0x000fcc00078e00ff */
[----:B------:R-:W-:-:S10]  /*86b0*/  DFMA R2, R44, R2, +INF ;  /* 0x7ff000002c02742b */ /* 0x000fd40000000002 */
[----:B------:R-:W-:Y:S02]  /*86c0*/  FSEL R44, R2, RZ, P0 ;  /* 0x000000ff022c7208 */ /* 0x000fe40000000000 */
[----:B------:R-:W-:-:S07]  /*86d0*/  FSEL R45, R3, -QNAN , P0 ;  /* 0xfff00000032d7808 */ /* 0x000fce0000000000 */
.L_x_156:
[----:B------:R-:W-:Y:S05]  /*86e0*/  BSYNC.RECONVERGENT B0 ;  /* 0x0000000000007941 */ /* 0x000fea0003800200 */
.L_x_154:
[----:B------:R-:W0:Y:S01]  /*86f0*/  MUFU.RCP64H R3, 9.9999946542084217072e-05 ;  /* 0x3f1a36e200037908 */ /* 0x000e220000001800 */
[----:B------:R-:W-:Y:S01]  /*8700*/  IMAD.MOV.U32 R56, RZ, RZ, -0x14e3bcd3 ;  /* 0xeb1c432dff387424 */ /* 0x000fe200078e00ff */
[----:B------:R-:W-:Y:S01]  /*8710*/  FSETP.GEU.AND P1, PT, |R67|, 6.5827683646048100446e-37, PT ;  /* 0x036000004300780b */ /* 0x000fe20003f2e200 */
[----:B------:R-:W-:Y:S01]  /*8720*/  IMAD.MOV.U32 R57, RZ, RZ, 0x3f1a36e2 ;  /* 0x3f1a36e2ff397424 */ /* 0x000fe200078e00ff */
[----:B------:R-:W-:Y:S01]  /*8730*/  BSSY.RECONVERGENT B1, `(.L_x_157) ;  /* 0x0000016000017945 */ /* 0x000fe20003800200 */
[----:B------:R-:W-:Y:S01]  /*8740*/  IMAD.MOV.U32 R2, RZ, RZ, 0x1 ;  /* 0x00000001ff027424 */ /* 0x000fe200078e00ff */
[----:B------:R-:W-:-:S05]  /*8750*/  DADD R20, R44, R20 ;  /* 0x000000002c147229 */ /* 0x000fca0000000014 */
        /* <DEDUP_REMOVED lines=19> */
.L_x_158:
[----:B------:R-:W-:Y:S05]  /*8890*/  BSYNC.RECONVERGENT B1 ;  /* 0x0000000000017941 */ /* 0x000fea0003800200 */
.L_x_157:
        /* <DEDUP_REMOVED lines=77> */
.L_x_160:
[----:B------:R-:W-:Y:S01]  /*8d70*/  IMAD.MOV.U32 R2, RZ, RZ, 0x0 ;  /* 0x00000000ff027424 */ /* 0x000fe200078e00ff */
[----:B------:R-:W-:Y:S01]  /*8d80*/  LOP3.LUT P0, RZ, R45, 0x7fffffff, RZ, 0xc0, !PT ;  /* 0x7fffffff2dff7812 */ /* 0x000fe2000780c0ff */
[----:B------:R-:W-:-:S06]  /*8d90*/  IMAD.MOV.U32 R3, RZ, RZ, 0x7ff00000 ;  /* 0x7ff00000ff037424 */ /* 0x000fcc00078e00ff */
[----:B------:R-:W-:-:S10]  /*8da0*/  DFMA R2, R44, R2, +INF ;  /* 0x7ff000002c02742b */ /* 0x000fd40000000002 */
[----:B------:R-:W-:Y:S02]  /*8db0*/  FSEL R44, R2, RZ, P0 ;  /* 0x000000ff022c7208 */ /* 0x000fe40000000000 */
[----:B------:R-:W-:-:S07]  /*8dc0*/  FSEL R45, R3, -QNAN , P0 ;  /* 0xfff00000032d7808 */ /* 0x000fce0000000000 */
.L_x_161:
[----:B------:R-:W-:Y:S05]  /*8dd0*/  BSYNC.RECONVERGENT B0 ;  /* 0x0000000000007941 */ /* 0x000fea0003800200 */
.L_x_159:
        /* <DEDUP_REMOVED lines=26> */
.L_x_163:
[----:B------:R-:W-:Y:S05]  /*8f80*/  BSYNC.RECONVERGENT B1 ;  /* 0x0000000000017941 */ /* 0x000fea0003800200 */
.L_x_162:
        /* <DEDUP_REMOVED lines=77> */
.L_x_165:
[----:B------:R-:W-:Y:S01]  /*9460*/  IMAD.MOV.U32 R2, RZ, RZ, 0x0 ;  /* 0x00000000ff027424 */ /* 0x000fe200078e00ff */
[----:B------:R-:W-:Y:S01]  /*9470*/  LOP3.LUT P0, RZ, R45, 0x7fffffff, RZ, 0xc0, !PT ;  /* 0x7fffffff2dff7812 */ /* 0x000fe2000780c0ff */
[----:B------:R-:W-:-:S06]  /*9480*/  IMAD.MOV.U32 R3, RZ, RZ, 0x7ff00000 ;  /* 0x7ff00000ff037424 */ /* 0x000fcc00078e00ff */
[----:B------:R-:W-:-:S10]  /*9490*/  DFMA R2, R44, R2, +INF ;  /* 0x7ff000002c02742b */ /* 0x000fd40000000002 */
[----:B------:R-:W-:Y:S02]  /*94a0*/  FSEL R44, R2, RZ, P0 ;  /* 0x000000ff022c7208 */ /* 0x000fe40000000000 */
[----:B------:R-:W-:-:S07]  /*94b0*/  FSEL R45, R3, -QNAN , P0 ;  /* 0xfff00000032d7808 */ /* 0x000fce0000000000 */
.L_x_166:
[----:B------:R-:W-:Y:S05]  /*94c0*/  BSYNC.RECONVERGENT B0 ;  /* 0x0000000000007941 */ /* 0x000fea0003800200 */
.L_x_164:
[----:B------:R-:W0:Y:S01]  /*94d0*/  MUFU.RCP64H R3, R79 ;  /* 0x0000004f00037308 */ /* 0x000e220000001800 */
[----:B------:R-:W-:Y:S01]  /*94e0*/  IMAD.MOV.U32 R2, RZ, RZ, 0x1 ;  /* 0x00000001ff027424 */ /* 0x000fe200078e00ff */
[----:B------:R-:W-:Y:S01]  /*94f0*/  FSETP.GEU.AND P1, PT, |R51|, 6.5827683646048100446e-37, PT ;  /* 0x036000003300780b */ /* 0x000fe20003f2e200 */
[----:B------:R-:W-:Y:S01]  /*9500*/  UMOV UR8, 0xeb1c432d ;  /* 0xeb1c432d00087882 */ /* 0x000fe20000000000 */
[----:B------:R-:W-:Y:S01]  /*9510*/  UMOV UR9, 0x3f1a36e2 ;  /* 0x3f1a36e200097882 */ /* 0x000fe20000000000 */
[----:B------:R-:W-:Y:S01]  /*9520*/  BSSY.RECONVERGENT B1, `(.L_x_167) ;  /* 0x0000017000017945 */ /* 0x000fe20003800200 */
[--C-:B------:R-:W-:Y:S02]  /*9530*/  DFMA R72, R72, UR8, R12.reuse ;  /* 0x0000000848487c2b */ /* 0x100fe4000800000c */
[----:B------:R-:W-:Y:S02]  /*9540*/  DFMA R64, R64, UR8, R12 ;  /* 0x0000000840407c2b */ /* 0x000fe4000800000c */
[----:B------:R-:W-:-:S02]  /*9550*/  DADD R24, R44, R24 ;  /* 0x000000002c187229 */ /* 0x000fc40000000018 */
        /* <DEDUP_REMOVED lines=19> */
.L_x_168:
[----:B------:R-:W-:Y:S05]  /*9690*/  BSYNC.RECONVERGENT B1 ;  /* 0x0000000000017941 */ /* 0x000fea0003800200 */
.L_x_167:
        /* <DEDUP_REMOVED lines=8> */
[----:B0-----:R-:W-:-:S08]  /*9720*/  DFMA R50, R44, -R78, 1 ;  /* 0x3ff000002c32742b */ /* 0x001fd0000000084e */
[----:B------:R-:W-:-:S08]  /*9730*/  DFMA R50, R50, R50, R50 ;  /* 0x000000323232722b */ /* 0x000fd00000000032 */
[----:B------:R-:W-:-:S08]  /*9740*/  DFMA R50, R44, R50, R44 ;  /* 0x000000322c32722b */ /* 0x000fd0000000002c */
[----:B------:R-:W-:-:S08]  /*9750*/  DFMA R44, R50, -R78, 1 ;  /* 0x3ff00000322c742b */ /* 0x000fd0000000084e */
[----:B------:R-:W-:-:S08]  /*9760*/  DFMA R56, R50, R44, R50 ;  /* 0x0000002c3238722b */ /* 0x000fd00000000032 */
[----:B------:R-:W-:-:S08]  /*9770*/  DMUL R44, R48, R56 ;  /* 0x00000038302c7228 */ /* 0x000fd00000000000 */
[----:B------:R-:W-:-:S08]  /*9780*/  DFMA R50, R44, -R78, R48 ;  /* 0x8000004e2c32722b */ /* 0x000fd00000000030 */
[----:B------:R-:W-:Y:S02]  /*9790*/  DFMA R44, R56, R50, R44 ;  /* 0x00000032382c722b */ /* 0x000fe4000000002c */
[----:B------:R-:W-:-:S08]  /*97a0*/  DFMA R50, R2, UR8, R12 ;  /* 0x0000000802327c2b */ /* 0x000fd0000800000c */
        /* <DEDUP_REMOVED lines=11> */
.L_x_170:
[----:B------:R-:W-:Y:S05]  /*9860*/  BSYNC.RECONVERGENT B1 ;  /* 0x0000000000017941 */ /* 0x000fea0003800200 */
.L_x_169:
[----:B------:R-:W0:Y:S01]  /*9870*/  MUFU.RCP64H R3, R79 ;  /* 0x0000004f00037308 */ /* 0x000e220000001800 */
[----:B------:R-:W-:Y:S01]  /*9880*/  IMAD.MOV.U32 R2, RZ, RZ, 0x1 ;  /* 0x00000001ff027424 */ /* 0x000fe200078e00ff */
[----:B------:R-:W-:Y:S01]  /*9890*/  FSETP.GEU.AND P1, PT, |R47|, 6.5827683646048100446e-37, PT ;  /* 0x036000002f00780b */ /* 0x000fe20003f2e200 */
[----:B------:R-:W-:Y:S01]  /*98a0*/  UMOV UR8, 0xeb1c432d ;  /* 0xeb1c432d00087882 */ /* 0x000fe20000000000 */
[----:B------:R-:W-:Y:S01]  /*98b0*/  UMOV UR9, 0x3f1a36e2 ;  /* 0x3f1a36e200097882 */ /* 0x000fe20000000000 */
[----:B------:R-:W-:Y:S01]  /*98c0*/  BSSY.RECONVERGENT B1, `(.L_x_171) ;  /* 0x0000017000017945 */ /* 0x000fe20003800200 */
[----:B------:R-:W-:Y:S02]  /*98d0*/  DFMA R44, R44, UR8, R14 ;  /* 0x000000082c2c7c2b */ /* 0x000fe4000800000e */
[--C-:B------:R-:W-:Y:S02]  /*98e0*/  DFMA R68, R68, UR8, R16.reuse ;  /* 0x0000000844447c2b */ /* 0x100fe40008000010 */
[----:B------:R-:W-:-:S02]  /*98f0*/  DFMA R52, R52, UR8, R16 ;  /* 0x0000000834347c2b */ /* 0x000fc40008000010 */
        /* <DEDUP_REMOVED lines=19> */
.L_x_172:
[----:B------:R-:W-:Y:S05]  /*9a30*/  BSYNC.RECONVERGENT B1 ;  /* 0x0000000000017941 */ /* 0x000fea0003800200 */
.L_x_171:
[----:B------:R-:W-:Y:S01]  /*9a40*/  UMOV UR8, 0xeb1c432d ;  /* 0xeb1c432d00087882 */ /* 0x000fe20000000000 */
[----:B------:R-:W-:Y:S02]  /*9a50*/  UMOV UR9, 0x3f1a36e2 ;  /* 0x3f1a36e200097882 */ /* 0x000fe40000000000 */
[----:B------:R-:W-:Y:S01]  /*9a60*/  DFMA R46, R2, UR8, R16 ;  /* 0x00000008022e7c2b */ /* 0x000fe20008000010 */
[----:B------:R-:W-:Y:S10]  /*9a70*/  BRA.U UP0, `(.L_x_173) ;  /* 0xffffff6d00187547 */ /* 0x000ff4000b83ffff */
[----:B------:R-:W0:Y:S01]  /*9a80*/  MUFU.RCP64H R3, 10000 ;  /* 0x40c3880000037908 */ /* 0x000e220000001800 */
[----:B------:R-:W-:Y:S01]  /*9a90*/  IMAD.MOV.U32 R6, RZ, RZ, 0x0 ;  /* 0x00000000ff067424 */ /* 0x000fe200078e00ff */
        /* <DEDUP_REMOVED lines=10> */
[----:B------:R-:W-:-:S08]  /*9b40*/  DFMA R6, R4, -10000, R20 ;  /* 0xc0c388000406782b */ /* 0x000fd00000000014 */
[----:B------:R-:W-:-:S10]  /*9b50*/  DFMA R2, R2, R6, R4 ;  /* 0x000000060202722b */ /* 0x000fd40000000004 */
[----:B------:R-:W-:-:S05]  /*9b60*/  FFMA R0, RZ, 6.1103515625, R3 ;  /* 0x40c38800ff007823 */ /* 0x000fca0000000003 */
[----:B------:R-:W-:-:S13]  /*9b70*/  FSETP.GT.AND P0, PT, |R0|, 1.469367938527859385e-39, PT ;  /* 0x001000000000780b */ /* 0x000fda0003f04200 */
[----:B------:R-:W-:Y:S05]  /*9b80*/  @P0 BRA P1, `(.L_x_175) ;  /* 0x0000000000200947 */ /* 0x000fea0000800000 */
[----:B------:R-:W-:Y:S01]  /*9b90*/  IMAD.MOV.U32 R60, RZ, RZ, R20 ;  /* 0x000000ffff3c7224 */ /* 0x000fe200078e0014 */
[----:B------:R-:W-:Y:S01]  /*9ba0*/  MOV R80, 0x9bf0 ;  /* 0x00009bf000507802 */ /* 0x000fe20000000f00 */
[----:B------:R-:W-:Y:S02]  /*9bb0*/  IMAD.MOV.U32 R61, RZ, RZ, R21 ;  /* 0x000000ffff3d7224 */ /* 0x000fe400078e0015 */
[----:B------:R-:W-:Y:S02]  /*9bc0*/  IMAD.MOV.U32 R58, RZ, RZ, RZ ;  /* 0x000000ffff3a7224 */ /* 0x000fe400078e00ff */
[----:B------:R-:W-:-:S07]  /*9bd0*/  IMAD.MOV.U32 R59, RZ, RZ, 0x40c38800 ;  /* 0x40c38800ff3b7424 */ /* 0x000fce00078e00ff */
[----:B------:R-:W-:Y:S05]  /*9be0*/  CALL.REL.NOINC `($__internal_0_$__cuda_sm20_div_rn_f64_full) ;  /* 0x0000000400187944 */ /* 0x000fea0003c00000 */
[----:B------:R-:W-:Y:S02]  /*9bf0*/  IMAD.MOV.U32 R2, RZ, RZ, R84 ;  /* 0x000000ffff027224 */ /* 0x000fe400078e0054 */
[----:B------:R-:W-:-:S07]  /*9c00*/  IMAD.MOV.U32 R3, RZ, RZ, R85 ;  /* 0x000000ffff037224 */ /* 0x000fce00078e0055 */
.L_x_175:
[----:B------:R-:W-:Y:S05]  /*9c10*/  BSYNC.RECONVERGENT B1 ;  /* 0x0000000000017941 */ /* 0x000fea0003800200 */
.L_x_174:
[----:B------:R-:W0:Y:S01]  /*9c20*/  MUFU.RCP64H R5, 10000 ;  /* 0x40c3880000057908 */ /* 0x000e220000001800 */
[----:B------:R-:W-:Y:S01]  /*9c30*/  IMAD.MOV.U32 R6, RZ, RZ, 0x0 ;  /* 0x00000000ff067424 */ /* 0x000fe200078e00ff */
[----:B------:R-:W1:Y:S01]  /*9c40*/  LDCU.64 UR4, c[0x0][0x380] ;  /* 0x00007000ff0477ac */ /* 0x000e620008000a00 */
[----:B------:R-:W-:Y:S01]  /*9c50*/  IMAD.MOV.U32 R7, RZ, RZ, 0x40c38800 ;  /* 0x40c38800ff077424 */ /* 0x000fe200078e00ff */
[----:B------:R-:W-:Y:S01]  /*9c60*/  FSETP.GEU.AND P1, PT, |R23|, 6.5827683646048100446e-37, PT ;  /* 0x036000001700780b */ /* 0x000fe20003f2e200 */
[----:B------:R-:W-:Y:S01]  /*9c70*/  IMAD.MOV.U32 R4, RZ, RZ, 0x1 ;  /* 0x00000001ff047424 */ /* 0x000fe200078e00ff */
[----:B------:R-:W-:Y:S01]  /*9c80*/  BSSY.RECONVERGENT B1, `(.L_x_176) ;  /* 0x0000019000017945 */ /* 0x000fe20003800200 */
[C---:B------:R-:W-:Y:S01]  /*9c90*/  IMAD.SHL.U32 R12, R54.reuse, 0x8, RZ ;  /* 0x00000008360c7824 */ /* 0x040fe200078e00ff */
[----:B------:R-:W-:-:S03]  /*9ca0*/  SHF.L.U64.HI R54, R54, 0x3, R55 ;  /* 0x0000000336367819 */ /* 0x000fc60000010237 */
[----:B0-----:R-:W-:-:S08]  /*9cb0*/  DFMA R8, R4, -R6, 1 ;  /* 0x3ff000000408742b */ /* 0x001fd00000000806 */
[----:B------:R-:W-:-:S08]  /*9cc0*/  DFMA R8, R8, R8, R8 ;  /* 0x000000080808722b */ /* 0x000fd00000000008 */
[----:B------:R-:W-:-:S08]  /*9cd0*/  DFMA R8, R4, R8, R4 ;  /* 0x000000080408722b */ /* 0x000fd00000000004 */
[----:B------:R-:W-:-:S08]  /*9ce0*/  DFMA R6, R8, -R6, 1 ;  /* 0x3ff000000806742b */ /* 0x000fd00000000806 */
[----:B------:R-:W-:Y:S01]  /*9cf0*/  DFMA R10, R8, R6, R8 ;  /* 0x00000006080a722b */ /* 0x000fe20000000008 */
[----:B-1----:R-:W-:-:S04]  /*9d00*/  IADD3 R8, P0, PT, R12, UR4, RZ ;  /* 0x000000040c087c10 */ /* 0x002fc8000ff1e0ff */
[----:B------:R-:W-:-:S03]  /*9d10*/  IADD3.X R9, PT, PT, R54, UR5, RZ, P0, !PT ;  /* 0x0000000536097c10 */ /* 0x000fc600087fe4ff */
[----:B------:R-:W-:Y:S02]  /*9d20*/  DMUL R4, R22, R10 ;  /* 0x0000000a16047228 */ /* 0x000fe40000000000 */
[----:B------:R0:W-:Y:S06]  /*9d30*/  STG.E.64 desc[UR6][R8.64], R2 ;  /* 0x0000000208007986 */ /* 0x0001ec000c101b06 */
[----:B------:R-:W-:-:S08]  /*9d40*/  DFMA R6, R4, -10000, R22 ;  /* 0xc0c388000406782b */ /* 0x000fd00000000016 */
[----:B------:R-:W-:-:S10]  /*9d50*/  DFMA R4, R10, R6, R4 ;  /* 0x000000060a04722b */ /* 0x000fd40000000004 */
[----:B------:R-:W-:-:S05]  /*9d60*/  FFMA R0, RZ, 6.1103515625, R5 ;  /* 0x40c38800ff007823 */ /* 0x000fca0000000005 */
[----:B------:R-:W-:-:S13]  /*9d70*/  FSETP.GT.AND P0, PT, |R0|, 1.469367938527859385e-39, PT ;  /* 0x001000000000780b */ /* 0x000fda0003f04200 */
[----:B0-----:R-:W-:Y:S05]  /*9d80*/  @P0 BRA P1, `(.L_x_177) ;  /* 0x0000000000200947 */ /* 0x001fea0000800000 */
        /* <DEDUP_REMOVED lines=8> */
.L_x_177:
[----:B------:R-:W-:Y:S05]  /*9e10*/  BSYNC.RECONVERGENT B1 ;  /* 0x0000000000017941 */ /* 0x000fea0003800200 */
.L_x_176:
[----:B------:R-:W0:Y:S01]  /*9e20*/  MUFU.RCP64H R3, 10000 ;  /* 0x40c3880000037908 */ /* 0x000e220000001800 */
[----:B------:R-:W-:Y:S01]  /*9e30*/  IMAD.MOV.U32 R6, RZ, RZ, 0x0 ;  /* 0x00000000ff067424 */ /* 0x000fe200078e00ff */
[----:B------:R-:W1:Y:S01]  /*9e40*/  LDCU.64 UR4, c[0x0][0x388] ;  /* 0x00007100ff0477ac */ /* 0x000e620008000a00 */
[----:B------:R-:W-:Y:S01]  /*9e50*/  IMAD.MOV.U32 R7, RZ, RZ, 0x40c38800 ;  /* 0x40c38800ff077424 */ /* 0x000fe200078e00ff */
[----:B------:R-:W-:Y:S01]  /*9e60*/  FSETP.GEU.AND P1, PT, |R25|, 6.5827683646048100446e-37, PT ;  /* 0x036000001900780b */ /* 0x000fe20003f2e200 */
[----:B------:R-:W-:Y:S01]  /*9e70*/  IMAD.MOV.U32 R2, RZ, RZ, 0x1 ;  /* 0x00000001ff027424 */ /* 0x000fe200078e00ff */
[----:B------:R-:W-:Y:S05]  /*9e80*/  BSSY.RECONVERGENT B1, `(.L_x_178) ;  /* 0x0000017000017945 */ /* 0x000fea0003800200 */
        /* <DEDUP_REMOVED lines=22> */
.L_x_179:
[----:B------:R-:W-:Y:S05]  /*9ff0*/  BSYNC.RECONVERGENT B1 ;  /* 0x0000000000017941 */ /* 0x000fea0003800200 */
.L_x_178:
[----:B------:R-:W0:Y:S02]  /*a000*/  LDCU.64 UR4, c[0x0][0x390] ;  /* 0x00007200ff0477ac */ /* 0x000e240008000a00 */
[----:B0-----:R-:W-:-:S04]  /*a010*/  IADD3 R4, P0, PT, R12, UR4, RZ ;  /* 0x000000040c047c10 */ /* 0x001fc8000ff1e0ff */
[----:B------:R-:W-:-:S05]  /*a020*/  IADD3.X R5, PT, PT, R54, UR5, RZ, P0, !PT ;  /* 0x0000000536057c10 */ /* 0x000fca00087fe4ff */
[----:B------:R-:W-:Y:S01]  /*a030*/  STG.E.64 desc[UR6][R4.64], R2 ;  /* 0x0000000204007986 */ /* 0x000fe2000c101b06 */
[----:B------:R-:W-:Y:S05]  /*a040*/  EXIT ;  /* 0x000000000000794d */ /* 0x000fea0003800000 */
        .weak           $__internal_0_$__cuda_sm20_div_rn_f64_full
        .type           $__internal_0_$__cuda_sm20_div_rn_f64_full,@function
        .size           $__internal_0_$__cuda_sm20_div_rn_f64_full,($__internal_1_$__cuda_sm20_dsqrt_rn_f64_mediumpath_v1 - $__internal_0_$__cuda_sm20_div_rn_f64_full)
$__internal_0_$__cuda_sm20_div_rn_f64_full:
[C---:B------:R-:W-:Y:S01]  /*a050*/  FSETP.GEU.AND P0, PT, |R59|.reuse, 1.469367938527859385e-39, PT ;  /* 0x001000003b00780b */ /* 0x040fe20003f0e200 */
[----:B------:R-:W-:Y:S01]  /*a060*/  IMAD.MOV.U32 R86, RZ, RZ, 0x1 ;  /* 0x00000001ff567424 */ /* 0x000fe200078e00ff */
[----:B------:R-:W-:Y:S01]  /*a070*/  LOP3.LUT R56, R59, 0x800fffff, RZ, 0xc0, !PT ;  /* 0x800fffff3b387812 */ /* 0x000fe200078ec0ff */
[----:B------:R-:W-:Y:S01]  /*a080*/  BSSY.RECONVERGENT B0, `(.L_x_180) ;  /* 0x0000055000007945 */ /* 0x000fe20003800200 */
[C---:B------:R-:W-:Y:S02]  /*a090*/  FSETP.GEU.AND P2, PT, |R61|.reuse, 1.469367938527859385e-39, PT ;  /* 0x001000003d00780b */ /* 0x040fe40003f4e200 */
[----:B------:R-:W-:Y:S01]  /*a0a0*/  LOP3.LUT R57, R56, 0x3ff00000, RZ, 0xfc, !PT ;  /* 0x3ff0000038397812 */ /* 0x000fe200078efcff */
[----:B------:R-:W-:Y:S01]  /*a0b0*/  IMAD.MOV.U32 R56, RZ, RZ, R58 ;  /* 0x000000ffff387224 */ /* 0x000fe200078e003a */
[----:B------:R-:W-:Y:S02]  /*a0c0*/  LOP3.LUT R81, R61, 0x7ff00000, RZ, 0xc0, !PT ;  /* 0x7ff000003d517812 */ /* 0x000fe400078ec0ff */
[----:B------:R-:W-:-:S03]  /*a0d0*/  LOP3.LUT R84, R59, 0x7ff00000, RZ, 0xc0, !PT ;  /* 0x7ff000003b547812 */ /* 0x000fc600078ec0ff */
[----:B------:R-:W-:Y:S01]  /*a0e0*/  @!P0 DMUL R56, R58, 8.98846567431157953865e+307 ;  /* 0x7fe000003a388828 */ /* 0x000fe20000000000 */
[----:B------:R-:W-:-:S03]  /*a0f0*/  ISETP.GE.U32.AND P1, PT, R81, R84, PT ;  /* 0x000000545100720c */ /* 0x000fc60003f26070 */
[----:B------:R-:W-:Y:S02]  /*a100*/  @!P2 LOP3.LUT R82, R59, 0x7ff00000, RZ, 0xc0, !PT ;  /* 0x7ff000003b52a812 */ /* 0x000fe400078ec0ff */
[----:B------:R-:W0:Y:S02]  /*a110*/  MUFU.RCP64H R87, R57 ;  /* 0x0000003900577308 */ /* 0x000e240000001800 */
[----:B------:R-:W-:Y:S01]  /*a120*/  @!P2 ISETP.GE.U32.AND P3, PT, R81, R82, PT ;  /* 0x000000525100a20c */ /* 0x000fe20003f66070 */
[----:B------:R-:W-:-:S05]  /*a130*/  IMAD.MOV.U32 R82, RZ, RZ, 0x1ca00000 ;  /* 0x1ca00000ff527424 */ /* 0x000fca00078e00ff */
[----:B------:R-:W-:-:S04]  /*a140*/  @!P2 SEL R83, R82, 0x63400000, !P3 ;  /* 0x634000005253a807 */ /* 0x000fc80005800000 */
[----:B------:R-:W-:Y:S01]  /*a150*/  @!P2 LOP3.LUT R90, R83, 0x80000000, R61, 0xf8, !PT ;  /* 0x80000000535aa812 */ /* 0x000fe200078ef83d */
[----:B------:R-:W-:-:S03]  /*a160*/  IMAD.MOV.U32 R83, RZ, RZ, R81 ;  /* 0x000000ffff537224 */ /* 0x000fc600078e0051 */
[----:B------:R-:W-:Y:S01]  /*a170*/  @!P2 LOP3.LUT R91, R90, 0x100000, RZ, 0xfc, !PT ;  /* 0x001000005a5ba812 */ /* 0x000fe200078efcff */
[----:B0-----:R-:W-:Y:S01]  /*a180*/  DFMA R76, R86, -R56, 1 ;  /* 0x3ff00000564c742b */ /* 0x001fe20000000838 */
[----:B------:R-:W-:-:S07]  /*a190*/  @!P2 IMAD.MOV.U32 R90, RZ, RZ, RZ ;  /* 0x000000ffff5aa224 */ /* 0x000fce00078e00ff */
[----:B------:R-:W-:-:S08]  /*a1a0*/  DFMA R76, R76, R76, R76 ;  /* 0x0000004c4c4c722b */ /* 0x000fd0000000004c */
[----:B------:R-:W-:Y:S01]  /*a1b0*/  DFMA R86, R86, R76, R86 ;  /* 0x0000004c5656722b */ /* 0x000fe20000000056 */
[----:B------:R-:W-:Y:S01]  /*a1c0*/  SEL R77, R82, 0x63400000, !P1 ;  /* 0x63400000524d7807 */ /* 0x000fe20004800000 */
[----:B------:R-:W-:-:S03]  /*a1d0*/  IMAD.MOV.U32 R76, RZ, RZ, R60 ;  /* 0x000000ffff4c7224 */ /* 0x000fc600078e003c */
[----:B------:R-:W-:-:S03]  /*a1e0*/  LOP3.LUT R77, R77, 0x800fffff, R61, 0xf8, !PT ;  /* 0x800fffff4d4d7812 */ /* 0x000fc600078ef83d */
[----:B------:R-:W-:-:S03]  /*a1f0*/  DFMA R88, R86, -R56, 1 ;  /* 0x3ff000005658742b */ /* 0x000fc60000000838 */
[----:B------:R-:W-:Y:S01]  /*a200*/  @!P2 DFMA R76, R76, 2, -R90 ;  /* 0x400000004c4ca82b */ /* 0x000fe2000000085a */
[----:B------:R-:W-:Y:S01]  /*a210*/  IMAD.MOV.U32 R90, RZ, RZ, R84 ;  /* 0x000000ffff5a7224 */ /* 0x000fe200078e0054 */
[----:B------:R-:W-:-:S03]  /*a220*/  @!P0 LOP3.LUT R90, R57, 0x7ff00000, RZ, 0xc0, !PT ;  /* 0x7ff00000395a8812 */ /* 0x000fc600078ec0ff */
[----:B------:R-:W-:Y:S02]  /*a230*/  DFMA R86, R86, R88, R86 ;  /* 0x000000585656722b */ /* 0x000fe40000000056 */
[----:B------:R-:W-:-:S03]  /*a240*/  VIADD R96, R90, 0xffffffff ;  /* 0xffffffff5a607836 */ /* 0x000fc60000000000 */
[----:B------:R-:W-:-:S03]  /*a250*/  @!P2 LOP3.LUT R83, R77, 0x7ff00000, RZ, 0xc0, !PT ;  /* 0x7ff000004d53a812 */ /* 0x000fc600078ec0ff */
[----:B------:R-:W-:Y:S02]  /*a260*/  DMUL R88, R86, R76 ;  /* 0x0000004c56587228 */ /* 0x000fe40000000000 */
[----:B------:R-:W-:-:S05]  /*a270*/  VIADD R91, R83, 0xffffffff ;  /* 0xffffffff535b7836 */ /* 0x000fca0000000000 */
[----:B------:R-:W-:Y:S01]  /*a280*/  ISETP.GT.U32.AND P0, PT, R91, 0x7feffffe, PT ;  /* 0x7feffffe5b00780c */ /* 0x000fe20003f04070 */
[----:B------:R-:W-:-:S03]  /*a290*/  DFMA R84, R88, -R56, R76 ;  /* 0x800000385854722b */ /* 0x000fc6000000004c */
[----:B------:R-:W-:-:S05]  /*a2a0*/  ISETP.GT.U32.OR P0, PT, R96, 0x7feffffe, P0 ;  /* 0x7feffffe6000780c */ /* 0x000fca0000704470 */
[----:B------:R-:W-:-:S08]  /*a2b0*/  DFMA R86, R86, R84, R88 ;  /* 0x000000545656722b */ /* 0x000fd00000000058 */
[----:B------:R-:W-:Y:S05]  /*a2c0*/  @P0 BRA `(.L_x_181) ;  /* 0x00000000006c0947 */ /* 0x000fea0003800000 */
[----:B------:R-:W-:-:S04]  /*a2d0*/  LOP3.LUT R84, R59, 0x7ff00000, RZ, 0xc0, !PT ;  /* 0x7ff000003b547812 */ /* 0x000fc800078ec0ff */
[CC--:B------:R-:W-:Y:S02]  /*a2e0*/  VIADDMNMX R60, R81.reuse, -R84.reuse, 0xb9600000, !PT ;  /* 0xb9600000513c7446 */ /* 0x0c0fe40007800954 */
[----:B------:R-:W-:Y:S02]  /*a2f0*/  ISETP.GE.U32.AND P0, PT, R81, R84, PT ;  /* 0x000000545100720c */ /* 0x000fe40003f06070 */
[----:B------:R-:W-:Y:S02]  /*a300*/  VIMNMX R60, PT, PT, R60, 0x46a00000, PT ;  /* 0x46a000003c3c7848 */ /* 0x000fe40003fe0100 */
[----:B------:R-:W-:-:S05]  /*a310*/  SEL R81, R82, 0x63400000, !P0 ;  /* 0x6340000052517807 */ /* 0x000fca0004000000 */
[----:B------:R-:W-:Y:S02]  /*a320*/  IMAD.IADD R81, R60, 0x1, -R81 ;  /* 0x000000013c517824 */ /* 0x000fe400078e0a51 */
[----:B------:R-:W-:Y:S02]  /*a330*/  IMAD.MOV.U32 R60, RZ, RZ, RZ ;  /* 0x000000ffff3c7224 */ /* 0x000fe400078e00ff */
[----:B------:R-:W-:-:S06]  /*a340*/  VIADD R61, R81, 0x7fe00000 ;  /* 0x7fe00000513d7836 */ /* 0x000fcc0000000000 */
[----:B------:R-:W-:-:S10]  /*a350*/  DMUL R84, R86, R60 ;  /* 0x0000003c56547228 */ /* 0x000fd40000000000 */
[----:B------:R-:W-:-:S13]  /*a360*/  FSETP.GTU.AND P0, PT, |R85|, 1.469367938527859385e-39, PT ;  /* 0x001000005500780b */ /* 0x000fda0003f0c200 */
[----:B------:R-:W-:Y:S05]  /*a370*/  @P0 BRA `(.L_x_182) ;  /* 0x0000000000940947 */ /* 0x000fea0003800000 */
[----:B------:R-:W-:Y:S01]  /*a380*/  DFMA R56, R86, -R56, R76 ;  /* 0x800000385638722b */ /* 0x000fe2000000004c */
[----:B------:R-:W-:-:S09]  /*a390*/  IMAD.MOV.U32 R60, RZ, RZ, RZ ;  /* 0x000000ffff3c7224 */ /* 0x000fd200078e00ff */
[C---:B------:R-:W-:Y:S02]  /*a3a0*/  FSETP.NEU.AND P0, PT, R57.reuse, RZ, PT ;  /* 0x000000ff3900720b */ /* 0x040fe40003f0d000 */
[----:B------:R-:W-:-:S04]  /*a3b0*/  LOP3.LUT R59, R57, 0x80000000, R59, 0x48, !PT ;  /* 0x80000000393b7812 */ /* 0x000fc800078e483b */
[----:B------:R-:W-:-:S07]  /*a3c0*/  LOP3.LUT R61, R59, R61, RZ, 0xfc, !PT ;  /* 0x0000003d3b3d7212 */ /* 0x000fce00078efcff */
[----:B------:R-:W-:Y:S05]  /*a3d0*/  @!P0 BRA `(.L_x_182) ;  /* 0x00000000007c8947 */ /* 0x000fea0003800000 */
[----:B------:R-:W-:Y:S01]  /*a3e0*/  IMAD.MOV R57, RZ, RZ, -R81 ;  /* 0x000000ffff397224 */ /* 0x000fe200078e0a51 */
[----:B------:R-:W-:Y:S01]  /*a3f0*/  DMUL.RP R60, R86, R60 ;  /* 0x0000003c563c7228 */ /* 0x000fe20000008000 */
[----:B------:R-:W-:Y:S01]  /*a400*/  IMAD.MOV.U32 R56, RZ, RZ, RZ ;  /* 0x000000ffff387224 */ /* 0x000fe200078e00ff */
[----:B------:R-:W-:-:S05]  /*a410*/  IADD3 R81, PT, PT, -R81, -0x43300000, RZ ;  /* 0xbcd0000051517810 */ /* 0x000fca0007ffe1ff */
[----:B------:R-:W-:-:S03]  /*a420*/  DFMA R56, R84, -R56, R86 ;  /* 0x800000385438722b */ /* 0x000fc60000000056 */
[----:B------:R-:W-:-:S07]  /*a430*/  LOP3.LUT R59, R61, R59, RZ, 0x3c, !PT ;  /* 0x0000003b3d3b7212 */ /* 0x000fce00078e3cff */
[----:B------:R-:W-:-:S04]  /*a440*/  FSETP.NEU.AND P0, PT, |R57|, R81, PT ;  /* 0x000000513900720b */ /* 0x000fc80003f0d200 */
[----:B------:R-:W-:Y:S02]  /*a450*/  FSEL R84, R60, R84, !P0 ;  /* 0x000000543c547208 */ /* 0x000fe40004000000 */
[----:B------:R-:W-:Y:S01]  /*a460*/  FSEL R85, R59, R85, !P0 ;  /* 0x000000553b557208 */ /* 0x000fe20004000000 */
[----:B------:R-:W-:Y:S06]  /*a470*/  BRA `(.L_x_182) ;  /* 0x0000000000547947 */ /* 0x000fec0003800000 */
.L_x_181:
[----:B------:R-:W-:-:S14]  /*a480*/  DSETP.NAN.AND P0, PT, R60, R60, PT ;  /* 0x0000003c3c00722a */ /* 0x000fdc0003f08000 */
[----:B------:R-:W-:Y:S05]  /*a490*/  @P0 BRA `(.L_x_183) ;  /* 0x0000000000440947 */ /* 0x000fea0003800000 */
[----:B------:R-:W-:-:S14]  /*a4a0*/  DSETP.NAN.AND P0, PT, R58, R58, PT ;  /* 0x0000003a3a00722a */ /* 0x000fdc0003f08000 */
[----:B------:R-:W-:Y:S05]  /*a4b0*/  @P0 BRA `(.L_x_184) ;  /* 0x0000000000300947 */ /* 0x000fea0003800000 */
[----:B------:R-:W-:Y:S01]  /*a4c0*/  ISETP.NE.AND P0, PT, R83, R90, PT ;  /* 0x0000005a5300720c */ /* 0x000fe20003f05270 */
[----:B------:R-:W-:Y:S02]  /*a4d0*/  IMAD.MOV.U32 R84, RZ, RZ, 0x0 ;  /* 0x00000000ff547424 */ /* 0x000fe400078e00ff */
[----:B------:R-:W-:-:S10]  /*a4e0*/  IMAD.MOV.U32 R85, RZ, RZ, -0x80000 ;  /* 0xfff80000ff557424 */ /* 0x000fd400078e00ff */
[----:B------:R-:W-:Y:S05]  /*a4f0*/  @!P0 BRA `(.L_x_182) ;  /* 0x0000000000348947 */ /* 0x000fea0003800000 */
[----:B------:R-:W-:Y:S02]  /*a500*/  ISETP.NE.AND P0, PT, R83, 0x7ff00000, PT ;  /* 0x7ff000005300780c */ /* 0x000fe40003f05270 */
[----:B------:R-:W-:Y:S02]  /*a510*/  LOP3.LUT R85, R61, 0x80000000, R59, 0x48, !PT ;  /* 0x800000003d557812 */ /* 0x000fe400078e483b */
[----:B------:R-:W-:-:S13]  /*a520*/  ISETP.EQ.OR P0, PT, R90, RZ, !P0 ;  /* 0x000000ff5a00720c */ /* 0x000fda0004702670 */
[----:B------:R-:W-:Y:S01]  /*a530*/  @P0 LOP3.LUT R56, R85, 0x7ff00000, RZ, 0xfc, !PT ;  /* 0x7ff0000055380812 */ /* 0x000fe200078efcff */
[----:B------:R-:W-:Y:S02]  /*a540*/  @!P0 IMAD.MOV.U32 R84, RZ, RZ, RZ ;  /* 0x000000ffff548224 */ /* 0x000fe400078e00ff */
[----:B------:R-:W-:Y:S02]  /*a550*/  @P0 IMAD.MOV.U32 R84, RZ, RZ, RZ ;  /* 0x000000ffff540224 */ /* 0x000fe400078e00ff */
[----:B------:R-:W-:Y:S01]  /*a560*/  @P0 IMAD.MOV.U32 R85, RZ, RZ, R56 ;  /* 0x000000ffff550224 */ /* 0x000fe200078e0038 */
[----:B------:R-:W-:Y:S06]  /*a570*/  BRA `(.L_x_182) ;  /* 0x0000000000147947 */ /* 0x000fec0003800000 */
.L_x_184:
[----:B------:R-:W-:Y:S01]  /*a580*/  LOP3.LUT R85, R59, 0x80000, RZ, 0xfc, !PT ;  /* 0x000800003b557812 */ /* 0x000fe200078efcff */
[----:B------:R-:W-:Y:S01]  /*a590*/  IMAD.MOV.U32 R84, RZ, RZ, R58 ;  /* 0x000000ffff547224 */ /* 0x000fe200078e003a */
[----:B------:R-:W-:Y:S06]  /*a5a0*/  BRA `(.L_x_182) ;  /* 0x0000000000087947 */ /* 0x000fec0003800000 */
.L_x_183:
[----:B------:R-:W-:Y:S01]  /*a5b0*/  LOP3.LUT R85, R61, 0x80000, RZ, 0xfc, !PT ;  /* 0x000800003d557812 */ /* 0x000fe200078efcff */
[----:B------:R-:W-:-:S07]  /*a5c0*/  IMAD.MOV.U32 R84, RZ, RZ, R60 ;  /* 0x000000ffff547224 */ /* 0x000fce00078e003c */
.L_x_182:
[----:B------:R-:W-:Y:S05]  /*a5d0*/  BSYNC.RECONVERGENT B0 ;  /* 0x0000000000007941 */ /* 0x000fea0003800200 */
.L_x_180:
[----:B------:R-:W-:-:S04]  /*a5e0*/  IMAD.MOV.U32 R81, RZ, RZ, 0x0 ;  /* 0x00000000ff517424 */ /* 0x000fc800078e00ff */
[----:B------:R-:W-:Y:S05]  /*a5f0*/  RET.REL.NODEC R80 `(_Z28processDuffing1989RK4_BifurcPdS_S_PKdS1_S1_S1_S1_S1_S1_S1_S1_S1_S1_S1_S1_S1_S1_S1_j) ;  /* 0xffffff5850807950 */ /* 0x000fea0003c3ffff */
        .weak           $__internal_1_$__cuda_sm20_dsqrt_rn_f64_mediumpath_v1
        .type           $__internal_1_$__cuda_sm20_dsqrt_rn_f64_mediumpath_v1,@function
        .size           $__internal_1_$__cuda_sm20_dsqrt_rn_f64_mediumpath_v1,($_Z28processDuffing1989RK4_BifurcPdS_S_PKdS1_S1_S1_S1_S1_S1_S1_S1_S1_S1_S1_S1_S1_S1_S1_j$__internal_accurate_pow - $__internal_1_$__cuda_sm20_dsqrt_rn_f64_mediumpath_v1)
$__internal_1_$__cuda_sm20_dsqrt_rn_f64_mediumpath_v1:
[----:B------:R-:W-:Y:S01]  /*a600*/  ISETP.GE.U32.AND P0, PT, R77, -0x3400000, PT ;  /* 0xfcc000004d00780c */ /* 0x000fe20003f06070 */
[----:B------:R-:W-:Y:S01]  /*a610*/  BSSY.RECONVERGENT B1, `(.L_x_185) ;  /* 0x0000025000017945 */ /* 0x000fe20003800200 */
[----:B------:R-:W-:Y:S02]  /*a620*/  IMAD.MOV.U32 R77, RZ, RZ, R81 ;  /* 0x000000ffff4d7224 */ /* 0x000fe400078e0051 */
[----:B------:R-:W-:-:S09]  /*a630*/  IMAD.MOV.U32 R81, RZ, RZ, R57 ;  /* 0x000000ffff517224 */ /* 0x000fd200078e0039 */
[----:B------:R-:W-:Y:S05]  /*a640*/  @!P0 BRA `(.L_x_186) ;  /* 0x0000000000208947 */ /* 0x000fea0003800000 */
[----:B------:R-:W-:-:S10]  /*a650*/  DFMA.RM R58, R76, R58, R80 ;  /* 0x0000003a4c3a722b */ /* 0x000fd40000004050 */
[----:B------:R-:W-:-:S05]  /*a660*/  IADD3 R76, P0, PT, R58, 0x1, RZ ;  /* 0x000000013a4c7810 */ /* 0x000fca0007f1e0ff */
[----:B------:R-:W-:-:S06]  /*a670*/  IMAD.X R77, RZ, RZ, R59, P0 ;  /* 0x000000ffff4d7224 */ /* 0x000fcc00000e063b */
[----:B------:R-:W-:-:S08]  /*a680*/  DFMA.RP R60, -R58, R76, R60 ;  /* 0x0000004c3a3c722b */ /* 0x000fd0000000813c */
[----:B------:R-:W-:-:S06]  /*a690*/  DSETP.GT.AND P0, PT, R60, RZ, PT ;  /* 0x000000ff3c00722a */ /* 0x000fcc0003f04000 */
[----:B------:R-:W-:Y:S02]  /*a6a0*/  FSEL R58, R76, R58, P0 ;  /* 0x0000003a4c3a7208 */ /* 0x000fe40000000000 */
[----:B------:R-:W-:Y:S01]  /*a6b0*/  FSEL R59, R77, R59, P0 ;  /* 0x0000003b4d3b7208 */ /* 0x000fe20000000000 */
[----:B------:R-:W-:Y:S06]  /*a6c0*/  BRA `(.L_x_187) ;  /* 0x0000000000647947 */ /* 0x000fec0003800000 */
.L_x_186:
[----:B------:R-:W-:-:S14]  /*a6d0*/  DSETP.NE.AND P0, PT, R60, RZ, PT ;  /* 0x000000ff3c00722a */ /* 0x000fdc0003f05000 */
[----:B------:R-:W-:Y:S05]  /*a6e0*/  @!P0 BRA `(.L_x_188) ;  /* 0x0000000000588947 */ /* 0x000fea0003800000 */
[----:B------:R-:W-:-:S13]  /*a6f0*/  ISETP.GE.AND P0, PT, R61, RZ, PT ;  /* 0x000000ff3d00720c */ /* 0x000fda0003f06270 */
[----:B------:R-:W-:Y:S02]  /*a700*/  @!P0 IMAD.MOV.U32 R58, RZ, RZ, 0x0 ;  /* 0x00000000ff3a8424 */ /* 0x000fe400078e00ff */
[----:B------:R-:W-:Y:S01]  /*a710*/  @!P0 IMAD.MOV.U32 R59, RZ, RZ, -0x80000 ;  /* 0xfff80000ff3b8424 */ /* 0x000fe200078e00ff */
[----:B------:R-:W-:Y:S06]  /*a720*/  @!P0 BRA `(.L_x_187) ;  /* 0x00000000004c8947 */ /* 0x000fec0003800000 */
[----:B------:R-:W-:-:S13]  /*a730*/  ISETP.GT.AND P0, PT, R61, 0x7fefffff, PT ;  /* 0x7fefffff3d00780c */ /* 0x000fda0003f04270 */
[----:B------:R-:W-:Y:S05]  /*a740*/  @P0 BRA `(.L_x_188) ;  /* 0x0000000000400947 */ /* 0x000fea0003800000 */
[----:B------:R-:W-:Y:S01]  /*a750*/  DMUL R58, R60, 8.11296384146066816958e+31 ;  /* 0x469000003c3a7828 */ /* 0x000fe20000000000 */
[----:B------:R-:W-:Y:S02]  /*a760*/  IMAD.MOV.U32 R80, RZ, RZ, 0x0 ;  /* 0x00000000ff507424 */ /* 0x000fe400078e00ff */
[----:B------:R-:W-:Y:S02]  /*a770*/  IMAD.MOV.U32 R60, RZ, RZ, RZ ;  /* 0x000000ffff3c7224 */ /* 0x000fe400078e00ff */
[----:B------:R-:W-:Y:S01]  /*a780*/  IMAD.MOV.U32 R81, RZ, RZ, 0x3fd80000 ;  /* 0x3fd80000ff517424 */ /* 0x000fe200078e00ff */
[----:B------:R-:W0:Y:S03]  /*a790*/  MUFU.RSQ64H R61, R59 ;  /* 0x0000003b003d7308 */ /* 0x000e260000001c00 */
[----:B0-----:R-:W-:-:S08]  /*a7a0*/  DMUL R76, R60, R60 ;  /* 0x0000003c3c4c7228 */ /* 0x001fd00000000000 */
[----:B------:R-:W-:-:S08]  /*a7b0*/  DFMA R76, R58, -R76, 1 ;  /* 0x3ff000003a4c742b */ /* 0x000fd0000000084c */
[----:B------:R-:W-:Y:S02]  /*a7c0*/  DFMA R80, R76, R80, 0.5 ;  /* 0x3fe000004c50742b */ /* 0x000fe40000000050 */
[----:B------:R-:W-:-:S08]  /*a7d0*/  DMUL R76, R60, R76 ;  /* 0x0000004c3c4c7228 */ /* 0x000fd00000000000 */
[----:B------:R-:W-:-:S08]  /*a7e0*/  DFMA R76, R80, R76, R60 ;  /* 0x0000004c504c722b */ /* 0x000fd0000000003c */
[----:B------:R-:W-:Y:S02]  /*a7f0*/  DMUL R60, R58, R76 ;  /* 0x0000004c3a3c7228 */ /* 0x000fe40000000000 */
[----:B------:R-:W-:-:S06]  /*a800*/  VIADD R77, R77, 0xfff00000 ;  /* 0xfff000004d4d7836 */ /* 0x000fcc0000000000 */
[----:B------:R-:W-:-:S08]  /*a810*/  DFMA R80, R60, -R60, R58 ;  /* 0x8000003c3c50722b */ /* 0x000fd0000000003a */
[----:B------:R-:W-:-:S10]  /*a820*/  DFMA R58, R76, R80, R60 ;  /* 0x000000504c3a722b */ /* 0x000fd4000000003c */
[----:B------:R-:W-:Y:S01]  /*a830*/  VIADD R59, R59, 0xfcb00000 ;  /* 0xfcb000003b3b7836 */ /* 0x000fe20000000000 */
[----:B------:R-:W-:Y:S06]  /*a840*/  BRA `(.L_x_187) ;  /* 0x0000000000047947 */ /* 0x000fec0003800000 */
.L_x_188:
[----:B------:R-:W-:-:S11]  /*a850*/  DADD R58, R60, R60 ;  /* 0x000000003c3a7229 */ /* 0x000fd6000000003c */
.L_x_187:
[----:B------:R-:W-:Y:S05]  /*a860*/  BSYNC.RECONVERGENT B1 ;  /* 0x0000000000017941 */ /* 0x000fea0003800200 */
.L_x_185:
[----:B------:R-:W-:-:S04]  /*a870*/  IMAD.MOV.U32 R57, RZ, RZ, 0x0 ;  /* 0x00000000ff397424 */ /* 0x000fc800078e00ff */
[----:B------:R-:W-:Y:S05]  /*a880*/  RET.REL.NODEC R56 `(_Z28processDuffing1989RK4_BifurcPdS_S_PKdS1_S1_S1_S1_S1_S1_S1_S1_S1_S1_S1_S1_S1_S1_S1_j) ;  /* 0xffffff5438dc7950 */ /* 0x000fea0003c3ffff */
        .type           $_Z28processDuffing1989RK4_BifurcPdS_S_PKdS1_S1_S1_S1_S1_S1_S1_S1_S1_S1_S1_S1_S1_S1_S1_j$__internal_accurate_pow,@function
        .size           $_Z28processDuffing1989RK4_BifurcPdS_S_PKdS1_S1_S1_S1_S1_S1_S1_S1_S1_S1_S1_S1_S1_S1_S1_j$__internal_accurate_pow,($_Z28processDuffing1989RK4_BifurcPdS_S_PKdS1_S1_S1_S1_S1_S1_S1_S1_S1_S1_S1_S1_S1_S1_S1_j$__internal_trig_reduction_slowpathd - $_Z28processDuffing1989RK4_BifurcPdS_S_PKdS1_S1_S1_S1_S1_S1_S1_S1_S1_S1_S1_S1_S1_S1_S1_j$__internal_accurate_pow)
$_Z28processDuffing1989RK4_BifurcPdS_S_PKdS1_S1_S1_S1_S1_S1_S1_S1_S1_S1_S1_S1_S1_S1_S1_j$__internal_accurate_pow:
[----:B------:R-:W-:Y:S01]  /*a890*/  ISETP.GT.U32.AND P0, PT, R57, 0xfffff, PT ;  /* 0x000fffff3900780c */ /* 0x000fe20003f04070 */
[--C-:B------:R-:W-:Y:S01]  /*a8a0*/  IMAD.MOV.U32 R59, RZ, RZ, R57.reuse ;  /* 0x000000ffff3b7224 */ /* 0x100fe200078e0039 */
[----:B------:R-:W-:Y:S01]  /*a8b0*/  UMOV UR10, 0x7d2cafe2 ;  /* 0x7d2cafe2000a7882 */ /* 0x000fe20000000000 */
[----:B------:R-:W-:Y:S01]  /*a8c0*/  UMOV UR11, 0x3eb0f5ff ;  /* 0x3eb0f5ff000b7882 */ /* 0x000fe20000000000 */
[----:B------:R-:W-:Y:S01]  /*a8d0*/  SHF.R.U32.HI R57, RZ, 0x14, R57 ;  /* 0x00000014ff397819 */ /* 0x000fe20000011639 */
[----:B------:R-:W-:Y:S01]  /*a8e0*/  UMOV UR12, 0x3b39803f ;  /* 0x3b39803f000c7882 */ /* 0x000fe20000000000 */
[----:B------:R-:W-:-:S07]  /*a8f0*/  UMOV UR13, 0x3c7abc9e ;  /* 0x3c7abc9e000d7882 */ /* 0x000fce0000000000 */
[----:B------:R-:W-:-:S10]  /*a900*/  @!P0 DMUL R60, R58, 1.80143985094819840000e+16 ;  /* 0x435000003a3c8828 */ /* 0x000fd40000000000 */
[----:B------:R-:W-:Y:S01]  /*a910*/  @!P0 IMAD.MOV.U32 R59, RZ, RZ, R61 ;  /* 0x000000ffff3b8224 */ /* 0x000fe200078e003d */
[----:B------:R-:W-:Y:S01]  /*a920*/  @!P0 LEA.HI R57, R61, 0xffffffca, RZ, 0xc ;  /* 0xffffffca3d398811 */ /* 0x000fe200078f60ff */
[----:B------:R-:W-:Y:S02]  /*a930*/  @!P0 IMAD.MOV.U32 R58, RZ, RZ, R60 ;  /* 0x000000ffff3a8224 */ /* 0x000fe400078e003c */
[----:B------:R-:W-:Y:S01]  /*a940*/  IMAD.MOV.U32 R61, RZ, RZ, 0x43300000 ;  /* 0x43300000ff3d7424 */ /* 0x000fe200078e00ff */
[----:B------:R-:W-:Y:S01]  /*a950*/  LOP3.LUT R59, R59, 0x800fffff, RZ, 0xc0, !PT ;  /* 0x800fffff3b3b7812 */ /* 0x000fe200078ec0ff */
[----:B------:R-:W-:Y:S02]  /*a960*/  IMAD.MOV.U32 R118, RZ, RZ, R58 ;  /* 0x000000ffff767224 */ /* 0x000fe400078e003a */
[----:B------:R-:W-:Y:S01]  /*a970*/  VIADD R60, R57, 0xfffffc01 ;  /* 0xfffffc01393c7836 */ /* 0x000fe20000000000 */
[----:B------:R-:W-:-:S04]  /*a980*/  LOP3.LUT R59, R59, 0x3ff00000, RZ, 0xfc, !PT ;  /* 0x3ff000003b3b7812 */ /* 0x000fc800078efcff */
[----:B------:R-:W-:Y:S01]  /*a990*/  ISETP.GE.U32.AND P1, PT, R59, 0x3ff6a09f, PT ;  /* 0x3ff6a09f3b00780c */ /* 0x000fe20003f26070 */
[----:B------:R-:W-:-:S12]  /*a9a0*/  IMAD.MOV.U32 R119, RZ, RZ, R59 ;  /* 0x000000ffff777224 */ /* 0x000fd800078e003b */
[----:B------:R-:W-:Y:S02]  /*a9b0*/  @P1 VIADD R58, R119, 0xfff00000 ;  /* 0xfff00000773a1836 */ /* 0x000fe40000000000 */
[----:B------:R-:W-:Y:S02]  /*a9c0*/  @P1 VIADD R60, R57, 0xfffffc02 ;  /* 0xfffffc02393c1836 */ /* 0x000fe40000000000 */
[----:B------:R-:W-:Y:S02]  /*a9d0*/  @P1 IMAD.MOV.U32 R119, RZ, RZ, R58 ;  /* 0x000000ffff771224 */ /* 0x000fe400078e003a */
[----:B------:R-:W-:Y:S01]  /*a9e0*/  IMAD.MOV.U32 R58, RZ, RZ, RZ ;  /* 0x000000ffff3a7224 */ /* 0x000fe200078e00ff */
[----:B------:R-:W-:-:S03]  /*a9f0*/  LOP3.LUT R60, R60, 0x80000000, RZ, 0x3c, !PT ;  /* 0x800000003c3c7812 */ /* 0x000fc600078e3cff */
[C---:B------:R-:W-:Y:S02]  /*aa00*/  DADD R114, R118.reuse, 1 ;  /* 0x3ff0000076727429 */ /* 0x040fe40000000000 */
[----:B------:R-:W-:-:S04]  /*aa10*/  DADD R118, R118, -1 ;  /* 0xbff0000076767429 */ /* 0x000fc80000000000 */
[----:B------:R-:W0:Y:S02]  /*aa20*/  MUFU.RCP64H R59, R115 ;  /* 0x00000073003b7308 */ /* 0x000e240000001800 */
[----:B0-----:R-:W-:-:S08]  /*aa30*/  DFMA R112, -R114, R58, 1 ;  /* 0x3ff000007270742b */ /* 0x001fd0000000013a */
[----:B------:R-:W-:-:S08]  /*aa40*/  DFMA R112, R112, R112, R112 ;  /* 0x000000707070722b */ /* 0x000fd00000000070 */
[----:B------:R-:W-:Y:S01]  /*aa50*/  DFMA R112, R58, R112, R58 ;  /* 0x000000703a70722b */ /* 0x000fe2000000003a */
[----:B------:R-:W-:Y:S02]  /*aa60*/  IMAD.MOV.U32 R58, RZ, RZ, 0x41ad3b5a ;  /* 0x41ad3b5aff3a7424 */ /* 0x000fe400078e00ff */
[----:B------:R-:W-:-:S05]  /*aa70*/  IMAD.MOV.U32 R59, RZ, RZ, 0x3ed0f5d2 ;  /* 0x3ed0f5d2ff3b7424 */ /* 0x000fca00078e00ff */
[----:B------:R-:W-:-:S08]  /*aa80*/  DMUL R124, R118, R112 ;  /* 0x00000070767c7228 */ /* 0x000fd00000000000 */
[----:B------:R-:W-:-:S08]  /*aa90*/  DFMA R124, R118, R112, R124 ;  /* 0x00000070767c722b */ /* 0x000fd0000000007c */
[----:B------:R-:W-:-:S08]  /*aaa0*/  DMUL R116, R124, R124 ;  /* 0x0000007c7c747228 */ /* 0x000fd00000000000 */
[----:B------:R-:W-:Y:S01]  /*aab0*/  DFMA R58, R116, UR10, R58 ;  /* 0x0000000a743a7c2b */ /* 0x000fe2000800003a */
[----:B------:R-:W-:Y:S01]  /*aac0*/  UMOV UR10, 0x75488a3f ;  /* 0x75488a3f000a7882 */ /* 0x000fe20000000000 */
[----:B------:R-:W-:-:S06]  /*aad0*/  UMOV UR11, 0x3ef3b20a ;  /* 0x3ef3b20a000b7882 */ /* 0x000fcc0000000000 */
[----:B------:R-:W-:Y:S01]  /*aae0*/  DFMA R114, R116, R58, UR10 ;  /* 0x0000000a74727e2b */ /* 0x000fe2000800003a */
        /* <DEDUP_REMOVED lines=10> */
[-C--:B------:R-:W-:Y:S02]  /*ab90*/  DFMA R58, R118, -R124.reuse, R58 ;  /* 0x8000007c763a722b */ /* 0x080fe4000000003a */
[----:B------:R-:W-:-:S03]  /*aba0*/  DMUL R118, R124, R124 ;  /* 0x0000007c7c767228 */ /* 0x000fc60000000000 */
[----:B------:R-:W-:Y:S01]  /*abb0*/  DFMA R114, R116, R114, UR10 ;  /* 0x0000000a74727e2b */ /* 0x000fe20008000072 */
[----:B------:R-:W-:Y:S01]  /*abc0*/  UMOV UR10, 0x99999dfb ;  /* 0x99999dfb000a7882 */ /* 0x000fe20000000000 */
[----:B------:R-:W-:Y:S01]  /*abd0*/  UMOV UR11, 0x3f899999 ;  /* 0x3f899999000b7882 */ /* 0x000fe20000000000 */
[----:B------:R-:W-:Y:S02]  /*abe0*/  DMUL R58, R112, R58 ;  /* 0x0000003a703a7228 */ /* 0x000fe40000000000 */
[----:B------:R-:W-:-:S03]  /*abf0*/  DFMA R112, R124, R124, -R118 ;  /* 0x0000007c7c70722b */ /* 0x000fc60000000876 */
[----:B------:R-:W-:Y:S01]  /*ac00*/  DFMA R114, R116, R114, UR10 ;  /* 0x0000000a74727e2b */ /* 0x000fe20008000072 */
[----:B------:R-:W-:Y:S01]  /*ac10*/  UMOV UR10, 0x55555555 ;  /* 0x55555555000a7882 */ /* 0x000fe20000000000 */
[----:B------:R-:W-:-:S06]  /*ac20*/  UMOV UR11, 0x3fb55555 ;  /* 0x3fb55555000b7882 */ /* 0x000fcc0000000000 */
[----:B------:R-:W-:-:S08]  /*ac30*/  DFMA R122, R116, R114, UR10 ;  /* 0x0000000a747a7e2b */ /* 0x000fd00008000072 */
[----:B------:R-:W-:Y:S01]  /*ac40*/  DADD R120, -R122, UR10 ;  /* 0x0000000a7a787e29 */ /* 0x000fe20008000100 */
[----:B------:R-:W-:Y:S01]  /*ac50*/  UMOV UR10, 0xb9e7b0 ;  /* 0x00b9e7b0000a7882 */ /* 0x000fe20000000000 */
[----:B------:R-:W-:-:S06]  /*ac60*/  UMOV UR11, 0x3c46a4cb ;  /* 0x3c46a4cb000b7882 */ /* 0x000fcc0000000000 */
[----:B------:R-:W-:Y:S02]  /*ac70*/  DFMA R120, R116, R114, R120 ;  /* 0x000000727478722b */ /* 0x000fe40000000078 */
[----:B------:R-:W-:Y:S01]  /*ac80*/  DMUL R114, R124, R118 ;  /* 0x000000767c727228 */ /* 0x000fe20000000000 */
[----:B------:R-:W-:Y:S02]  /*ac90*/  VIADD R117, R59, 0x100000 ;  /* 0x001000003b757836 */ /* 0x000fe40000000000 */
[----:B------:R-:W-:-:S03]  /*aca0*/  IMAD.MOV.U32 R116, RZ, RZ, R58 ;  /* 0x000000ffff747224 */ /* 0x000fc600078e003a */
[----:B------:R-:W-:Y:S01]  /*acb0*/  DADD R120, R120, -UR10 ;  /* 0x8000000a78787e29 */ /* 0x000fe20008000000 */
[----:B------:R-:W-:Y:S01]  /*acc0*/  UMOV UR10, 0x80000000 ;  /* 0x80000000000a7882 */ /* 0x000fe20000000000 */
[----:B------:R-:W-:Y:S01]  /*acd0*/  UMOV UR11, 0x43300000 ;  /* 0x43300000000b7882 */ /* 0x000fe20000000000 */
[C---:B------:R-:W-:Y:S02]  /*ace0*/  DFMA R116, R124.reuse, R116, R112 ;  /* 0x000000747c74722b */ /* 0x040fe40000000070 */
[----:B------:R-:W-:Y:S02]  /*acf0*/  DFMA R112, R124, R118, -R114 ;  /* 0x000000767c70722b */ /* 0x000fe40000000872 */
[----:B------:R-:W-:Y:S01]  /*ad00*/  DADD R60, R60, -UR10 ;  /* 0x8000000a3c3c7e29 */ /* 0x000fe20008000000 */
[----:B------:R-:W-:Y:S01]  /*ad10*/  UMOV UR10, 0xfefa39ef ;  /* 0xfefa39ef000a7882 */ /* 0x000fe20000000000 */
[----:B------:R-:W-:-:S04]  /*ad20*/  UMOV UR11, 0x3fe62e42 ;  /* 0x3fe62e42000b7882 */ /* 0x000fc80000000000 */
[----:B------:R-:W-:Y:S02]  /*ad30*/  DFMA R112, R58, R118, R112 ;  /* 0x000000763a70722b */ /* 0x000fe40000000070 */
[----:B------:R-:W-:-:S06]  /*ad40*/  DADD R118, R122, R120 ;  /* 0x000000007a767229 */ /* 0x000fcc0000000078 */
[----:B------:R-:W-:Y:S02]  /*ad50*/  DFMA R112, R124, R116, R112 ;  /* 0x000000747c70722b */ /* 0x000fe40000000070 */
[----:B------:R-:W-:-:S08]  /*ad60*/  DADD R122, R122, -R118 ;  /* 0x000000007a7a7229 */ /* 0x000fd00000000876 */
[----:B------:R-:W-:Y:S02]  /*ad70*/  DADD R122, R120, R122 ;  /* 0x00000000787a7229 */ /* 0x000fe4000000007a */
[----:B------:R-:W-:-:S08]  /*ad80*/  DMUL R120, R118, R114 ;  /* 0x0000007276787228 */ /* 0x000fd00000000000 */
[----:B------:R-:W-:-:S08]  /*ad90*/  DFMA R116, R118, R114, -R120 ;  /* 0x000000727674722b */ /* 0x000fd00000000878 */
[----:B------:R-:W-:-:S08]  /*ada0*/  DFMA R112, R118, R112, R116 ;  /* 0x000000707670722b */ /* 0x000fd00000000074 */
[----:B------:R-:W-:-:S08]  /*adb0*/  DFMA R122, R122, R114, R112 ;  /* 0x000000727a7a722b */ /* 0x000fd00000000070 */
[----:B------:R-:W-:-:S08]  /*adc0*/  DADD R114, R120, R122 ;  /* 0x0000000078727229 */ /* 0x000fd0000000007a */
[--C-:B------:R-:W-:Y:S02]  /*add0*/  DADD R112, R124, R114.reuse ;  /* 0x000000007c707229 */ /* 0x100fe40000000072 */
[----:B------:R-:W-:-:S06]  /*ade0*/  DADD R120, R120, -R114 ;  /* 0x0000000078787229 */ /* 0x000fcc0000000872 */
[----:B------:R-:W-:Y:S02]  /*adf0*/  DADD R124, R124, -R112 ;  /* 0x000000007c7c7229 */ /* 0x000fe40000000870 */
[----:B------:R-:W-:-:S06]  /*ae00*/  DADD R120, R122, R120 ;  /* 0x000000007a787229 */ /* 0x000fcc0000000078 */
[----:B------:R-:W-:-:S08]  /*ae10*/  DADD R124, R114, R124 ;  /* 0x00000000727c7229 */ /* 0x000fd0000000007c */
[----:B------:R-:W-:-:S08]  /*ae20*/  DADD R114, R120, R124 ;  /* 0x0000000078727229 */ /* 0x000fd0000000007c */
[----:B------:R-:W-:-:S08]  /*ae30*/  DADD R114, R58, R114 ;  /* 0x000000003a727229 */ /* 0x000fd00000000072 */
[----:B------:R-:W-:-:S08]  /*ae40*/  DADD R116, R112, R114 ;  /* 0x0000000070747229 */ /* 0x000fd00000000072 */
[--C-:B------:R-:W-:Y:S02]  /*ae50*/  DFMA R58, R60, UR10, R116.reuse ;  /* 0x0000000a3c3a7c2b */ /* 0x100fe40008000074 */
[----:B------:R-:W-:-:S06]  /*ae60*/  DADD R118, R112, -R116 ;  /* 0x0000000070767229 */ /* 0x000fcc0000000874 */
[----:B------:R-:W-:Y:S02]  /*ae70*/  DFMA R112, R60, -UR10, R58 ;  /* 0x8000000a3c707c2b */ /* 0x000fe4000800003a */
[----:B------:R-:W-:-:S06]  /*ae80*/  DADD R118, R114, R118 ;  /* 0x0000000072767229 */ /* 0x000fcc0000000076 */
[----:B------:R-:W-:-:S08]  /*ae90*/  DADD R112, -R116, R112 ;  /* 0x0000000074707229 */ /* 0x000fd00000000170 */
[----:B------:R-:W-:Y:S01]  /*aea0*/  DADD R118, R118, -R112 ;  /* 0x0000000076767229 */ /* 0x000fe20000000870 */
[----:B------:R-:W-:Y:S02]  /*aeb0*/  IMAD.MOV.U32 R113, RZ, RZ, R3 ;  /* 0x000000ffff717224 */ /* 0x000fe400078e0003 */
[----:B------:R-:W-:Y:S02]  /*aec0*/  IMAD.U32 R112, RZ, RZ, UR5 ;  /* 0x00000005ff707e24 */ /* 0x000fe4000f8e00ff */
[C---:B------:R-:W-:Y:S01]  /*aed0*/  IMAD.SHL.U32 R3, R113.reuse, 0x2, RZ ;  /* 0x0000000271037824 */ /* 0x040fe200078e00ff */
[----:B------:R-:W-:Y:S02]  /*aee0*/  LOP3.LUT R57, R113, 0xff0fffff, RZ, 0xc0, !PT ;  /* 0xff0fffff71397812 */ /* 0x000fe400078ec0ff */
[----:B------:R-:W-:Y:S01]  /*aef0*/  DFMA R60, R60, UR12, R118 ;  /* 0x0000000c3c3c7c2b */ /* 0x000fe20008000076 */
[----:B------:R-:W-:Y:S01]  /*af00*/  IMAD.MOV.U32 R116, RZ, RZ, R112 ;  /* 0x000000ffff747224 */ /* 0x000fe200078e0070 */
[----:B------:R-:W-:-:S04]  /*af10*/  ISETP.GT.U32.AND P0, PT, R3, -0x2000001, PT ;  /* 0xfdffffff0300780c */ /* 0x000fc80003f04070 */
[----:B------:R-:W-:Y:S02]  /*af20*/  SEL R117, R57, R113, P0 ;  /* 0x0000007139757207 */ /* 0x000fe40000000000 */
[----:B------:R-:W-:-:S08]  /*af30*/  DADD R114, R58, R60 ;  /* 0x000000003a727229 */ /* 0x000fd0000000003c */
[----:B------:R-:W-:Y:S02]  /*af40*/  DADD R58, R58, -R114 ;  /* 0x000000003a3a7229 */ /* 0x000fe40000000872 */
[----:B------:R-:W-:-:S06]  /*af50*/  DMUL R112, R114, R116 ;  /* 0x0000007472707228 */ /* 0x000fcc0000000000 */
[----:B------:R-:W-:Y:S02]  /*af60*/  DADD R60, R60, R58 ;  /* 0x000000003c3c7229 */ /* 0x000fe4000000003a */
[----:B------:R-:W-:-:S08]  /*af70*/  DFMA R114, R114, R116, -R112 ;  /* 0x000000747272722b */ /* 0x000fd00000000870 */
[----:B------:R-:W-:Y:S01]  /*af80*/  DFMA R60, R60, R116, R114 ;  /* 0x000000743c3c722b */ /* 0x000fe20000000072 */
[----:B------:R-:W-:Y:S02]  /*af90*/  IMAD.MOV.U32 R114, RZ, RZ, 0x652b82fe ;  /* 0x652b82feff727424 */ /* 0x000fe400078e00ff */
[----:B------:R-:W-:-:S05]  /*afa0*/  IMAD.MOV.U32 R115, RZ, RZ, 0x3ff71547 ;  /* 0x3ff71547ff737424 */ /* 0x000fca00078e00ff */
[----:B------:R-:W-:-:S08]  /*afb0*/  DADD R116, R112, R60 ;  /* 0x0000000070747229 */ /* 0x000fd0000000003c */
[----:B------:R-:W-:Y:S02]  /*afc0*/  DFMA R114, R116, R114, 6.75539944105574400000e+15 ;  /* 0x433800007472742b */ /* 0x000fe40000000072 */
[----:B------:R-:W-:Y:S01]  /*afd0*/  FSETP.GEU.AND P0, PT, |R117|, 4.1917929649353027344, PT ;  /* 0x4086232b7500780b */ /* 0x000fe20003f0e200 */
[----:B------:R-:W-:-:S05]  /*afe0*/  DADD R112, R112, -R116 ;  /* 0x0000000070707229 */ /* 0x000fca0000000874 */
[----:B------:R-:W-:-:S03]  /*aff0*/  DADD R58, R114, -6.75539944105574400000e+15 ;  /* 0xc3380000723a7429 */ /* 0x000fc60000000000 */
[----:B------:R-:W-:-:S05]  /*b000*/  DADD R60, R60, R112 ;  /* 0x000000003c3c7229 */ /* 0x000fca0000000070 */
[----:B------:R-:W-:Y:S01]  /*b010*/  DFMA R118, R58, -UR10, R116 ;  /* 0x8000000a3a767c2b */ /* 0x000fe20008000074 */
[----:B------:R-:W-:Y:S01]  /*b020*/  UMOV UR10, 0x3b39803f ;  /* 0x3b39803f000a7882 */ /* 0x000fe20000000000 */
[----:B------:R-:W-:-:S06]  /*b030*/  UMOV UR11, 0x3c7abc9e ;  /* 0x3c7abc9e000b7882 */ /* 0x000fcc0000000000 */
[----:B------:R-:W-:Y:S01]  /*b040*/  DFMA R118, R58, -UR10, R118 ;  /* 0x8000000a3a767c2b */ /* 0x000fe20008000076 */
[----:B------:R-:W-:Y:S01]  /*b050*/  UMOV UR10, 0x69ce2bdf ;  /* 0x69ce2bdf000a7882 */ /* 0x000fe20000000000 */
[----:B------:R-:W-:Y:S01]  /*b060*/  IMAD.MOV.U32 R58, RZ, RZ, -0x35dec16 ;  /* 0xfca213eaff3a7424 */ /* 0x000fe200078e00ff */
[----:B------:R-:W-:Y:S01]  /*b070*/  UMOV UR11, 0x3e5ade15 ;  /* 0x3e5ade15000b7882 */ /* 0x000fe20000000000 */
[----:B------:R-:W-:-:S06]  /*b080*/  IMAD.MOV.U32 R59, RZ, RZ, 0x3e928af3 ;  /* 0x3e928af3ff3b7424 */ /* 0x000fcc00078e00ff */
[----:B------:R-:W-:Y:S01]  /*b090*/  DFMA R58, R118, UR10, R58 ;  /* 0x0000000a763a7c2b */ /* 0x000fe2000800003a */
[----:B------:R-:W-:Y:S01]  /*b0a0*/  UMOV UR10, 0x62401315 ;  /* 0x62401315000a7882 */ /* 0x000fe20000000000 */
[----:B------:R-:W-:-:S06]  /*b0b0*/  UMOV UR11, 0x3ec71dee ;  /* 0x3ec71dee000b7882 */ /* 0x000fcc0000000000 */
        /* <DEDUP_REMOVED lines=21> */
[----:B------:R-:W-:-:S08]  /*b210*/  DFMA R58, R118, R58, UR10 ;  /* 0x0000000a763a7e2b */ /* 0x000fd0000800003a */
[----:B------:R-:W-:-:S08]  /*b220*/  DFMA R58, R118, R58, 1 ;  /* 0x3ff00000763a742b */ /* 0x000fd0000000003a */
[----:B------:R-:W-:-:S10]  /*b230*/  DFMA R58, R118, R58, 1 ;  /* 0x3ff00000763a742b */ /* 0x000fd4000000003a */
[----:B------:R-:W-:Y:S02]  /*b240*/  IMAD R113, R114, 0x100000, R59 ;  /* 0x0010000072717824 */ /* 0x000fe400078e023b */
[----:B------:R-:W-:Y:S01]  /*b250*/  IMAD.MOV.U32 R112, RZ, RZ, R58 ;  /* 0x000000ffff707224 */ /* 0x000fe200078e003a */
[----:B------:R-:W-:Y:S06]  /*b260*/  @!P0 BRA `(.L_x_189) ;  /* 0x0000000000308947 */ /* 0x000fec0003800000 */
[----:B------:R-:W-:Y:S01]  /*b270*/  FSETP.GEU.AND P1, PT, |R117|, 4.2275390625, PT ;  /* 0x408748007500780b */ /* 0x000fe20003f2e200 */
[C---:B------:R-:W-:Y:S02]  /*b280*/  DADD R112, R116.reuse, +INF ;  /* 0x7ff0000074707429 */ /* 0x040fe40000000000 */
[----:B------:R-:W-:-:S08]  /*b290*/  DSETP.GEU.AND P0, PT, R116, RZ, PT ;  /* 0x000000ff7400722a */ /* 0x000fd00003f0e000 */
[----:B------:R-:W-:Y:S02]  /*b2a0*/  FSEL R112, R112, RZ, P0 ;  /* 0x000000ff70707208 */ /* 0x000fe40000000000 */
[----:B------:R-:W-:Y:S02]  /*b2b0*/  @!P1 LEA.HI R3, R114, R114, RZ, 0x1 ;  /* 0x0000007272039211 */ /* 0x000fe400078f08ff */
[----:B------:R-:W-:Y:S02]  /*b2c0*/  FSEL R113, R113, RZ, P0 ;  /* 0x000000ff71717208 */ /* 0x000fe40000000000 */
[----:B------:R-:W-:-:S05]  /*b2d0*/  @!P1 SHF.R.S32.HI R3, RZ, 0x1, R3 ;  /* 0x00000001ff039819 */ /* 0x000fca0000011403 */
[----:B------:R-:W-:Y:S02]  /*b2e0*/  @!P1 IMAD.IADD R57, R114, 0x1, -R3 ;  /* 0x0000000172399824 */ /* 0x000fe400078e0a03 */
[----:B------:R-:W-:Y:S02]  /*b2f0*/  @!P1 IMAD R59, R3, 0x100000, R59 ;  /* 0x00100000033b9824 */ /* 0x000fe400078e023b */
[----:B------:R-:W-:Y:S01]  /*b300*/  @!P1 IMAD.MOV.U32 R114, RZ, RZ, RZ ;  /* 0x000000ffff729224 */ /* 0x000fe200078e00ff */
[----:B------:R-:W-:-:S06]  /*b310*/  @!P1 LEA R115, R57, 0x3ff00000, 0x14 ;  /* 0x3ff0000039739811 */ /* 0x000fcc00078ea0ff */
[----:B------:R-:W-:-:S11]  /*b320*/  @!P1 DMUL R112, R58, R114 ;  /* 0x000000723a709228 */ /* 0x000fd60000000000 */
.L_x_189:
[----:B------:R-:W-:Y:S01]  /*b330*/  DFMA R60, R60, R112, R112 ;  /* 0x000000703c3c722b */ /* 0x000fe20000000070 */
[----:B------:R-:W-:Y:S01]  /*b340*/  IMAD.MOV.U32 R57, RZ, RZ, 0x0 ;  /* 0x00000000ff397424 */ /* 0x000fe200078e00ff */
[----:B------:R-:W-:-:S08]  /*b350*/  DSETP.NEU.AND P0, PT, |R112|, +INF , PT ;  /* 0x7ff000007000742a */ /* 0x000fd00003f0d200 */
[----:B------:R-:W-:Y:S02]  /*b360*/  FSEL R58, R112, R60, !P0 ;  /* 0x0000003c703a7208 */ /* 0x000fe40004000000 */
[----:B------:R-:W-:Y:S01]  /*b370*/  FSEL R3, R113, R61, !P0 ;  /* 0x0000003d71037208 */ /* 0x000fe20004000000 */
[----:B------:R-:W-:Y:S06]  /*b380*/  RET.REL.NODEC R56 `(_Z28processDuffing1989RK4_BifurcPdS_S_PKdS1_S1_S1_S1_S1_S1_S1_S1_S1_S1_S1_S1_S1_S1_S1_j) ;  /* 0xffffff4c381c7950 */ /* 0x000fec0003c3ffff */
        .type           $_Z28processDuffing1989RK4_BifurcPdS_S_PKdS1_S1_S1_S1_S1_S1_S1_S1_S1_S1_S1_S1_S1_S1_S1_j$__internal_trig_reduction_slowpathd,@function
        .size           $_Z28processDuffing1989RK4_BifurcPdS_S_PKdS1_S1_S1_S1_S1_S1_S1_S1_S1_S1_S1_S1_S1_S1_S1_j$__internal_trig_reduction_slowpathd,(.L_x_201 - $_Z28processDuffing1989RK4_BifurcPdS_S_PKdS1_S1_S1_S1_S1_S1_S1_S1_S1_S1_S1_S1_S1_S1_S1_j$__internal_trig_reduction_slowpathd)
$_Z28processDuffing1989RK4_BifurcPdS_S_PKdS1_S1_S1_S1_S1_S1_S1_S1_S1_S1_S1_S1_S1_S1_S1_j$__internal_trig_reduction_slowpathd:
[----:B------:R-:W-:Y:S01]  /*b390*/  SHF.R.U32.HI R115, RZ, 0x14, R67 ;  /* 0x00000014ff737819 */ /* 0x000fe20000011643 */
[----:B------:R-:W-:-:S03]  /*b3a0*/  IMAD.MOV.U32 R57, RZ, RZ, RZ ;  /* 0x000000ffff397224 */ /* 0x000fc600078e00ff */
[----:B------:R-:W-:-:S04]  /*b3b0*/  LOP3.LUT R3, R115, 0x7ff, RZ, 0xc0, !PT ;  /* 0x000007ff73037812 */ /* 0x000fc800078ec0ff */
[----:B------:R-:W-:-:S13]  /*b3c0*/  ISETP.NE.AND P0, PT, R3, 0x7ff, PT ;  /* 0x000007ff0300780c */ /* 0x000fda0003f05270 */
[----:B------:R-:W-:Y:S05]  /*b3d0*/  @!P0 BRA `(.L_x_190) ;  /* 0x0000000800548947 */ /* 0x000fea0003800000 */
[----:B------:R-:W-:Y:S01]  /*b3e0*/  VIADD R56, R3, 0xfffffc00 ;  /* 0xfffffc0003387836 */ /* 0x000fe20000000000 */
[----:B------:R-:W-:Y:S01]  /*b3f0*/  BSSY.RECONVERGENT B1, `(.L_x_191) ;  /* 0x0000032000017945 */ /* 0x000fe20003800200 */
[----:B------:R-:W-:-:S03]  /*b400*/  CS2R R120, SRZ ;  /* 0x0000000000787805 */ /* 0x000fc6000001ff00 */
[----:B------:R-:W-:Y:S02]  /*b410*/  SHF.R.U32.HI R3, RZ, 0x6, R56 ;  /* 0x00000006ff037819 */ /* 0x000fe40000011638 */
[----:B------:R-:W-:Y:S02]  /*b420*/  ISETP.GE.U32.AND P0, PT, R56, 0x80, PT ;  /* 0x000000803800780c */ /* 0x000fe40003f06070 */
[C---:B------:R-:W-:Y:S02]  /*b430*/  IADD3 R58, PT, PT, -R3.reuse, 0x13, RZ ;  /* 0x00000013033a7810 */ /* 0x040fe40007ffe1ff */
[----:B------:R-:W-:Y:S02]  /*b440*/  IADD3 R56, PT, PT, -R3, 0xf, RZ ;  /* 0x0000000f03387810 */ /* 0x000fe40007ffe1ff */
[----:B------:R-:W-:-:S04]  /*b450*/  SEL R58, R58, 0x12, P0 ;  /* 0x000000123a3a7807 */ /* 0x000fc80000000000 */
[----:B------:R-:W-:-:S13]  /*b460*/  ISETP.GE.AND P0, PT, R56, R58, PT ;  /* 0x0000003a3800720c */ /* 0x000fda0003f06270 */
[----:B------:R-:W-:Y:S05]  /*b470*/  @P0 BRA `(.L_x_192) ;  /* 0x0000000000a40947 */ /* 0x000fea0003800000 */
[----:B------:R-:W0:Y:S01]  /*b480*/  LDC.64 R116, c[0x0][0x358] ;  /* 0x0000d600ff747b82 */ /* 0x000e220000000a00 */
[C---:B------:R-:W-:Y:S01]  /*b490*/  SHF.L.U64.HI R61, R62.reuse, 0xb, R67 ;  /* 0x0000000b3e3d7819 */ /* 0x040fe20000010243 */
[----:B------:R-:W-:Y:S01]  /*b4a0*/  BSSY.RECONVERGENT B2, `(.L_x_193) ;  /* 0x0000025000027945 */ /* 0x000fe20003800200 */
[----:B------:R-:W-:Y:S01]  /*b4b0*/  IMAD.SHL.U32 R57, R62, 0x800, RZ ;  /* 0x000008003e397824 */ /* 0x000fe200078e00ff */
[----:B------:R-:W-:Y:S01]  /*b4c0*/  IADD3 R59, PT, PT, RZ, -R3, -R58 ;  /* 0x80000003ff3b7210 */ /* 0x000fe20007ffe83a */
[----:B------:R-:W-:Y:S01]  /*b4d0*/  IMAD.MOV.U32 R60, RZ, RZ, RZ ;  /* 0x000000ffff3c7224 */ /* 0x000fe200078e00ff */
[----:B------:R-:W-:Y:S02]  /*b4e0*/  LOP3.LUT R61, R61, 0x80000000, RZ, 0xfc, !PT ;  /* 0x800000003d3d7812 */ /* 0x000fe400078efcff */
[----:B------:R-:W-:-:S07]  /*b4f0*/  CS2R R120, SRZ ;  /* 0x0000000000787805 */ /* 0x000fce000001ff00 */
.L_x_194:
[----:B------:R-:W1:Y:S01]  /*b500*/  LDC.64 R62, c[0x4][RZ] ;  /* 0x01000000ff3e7b82 */ /* 0x000e620000000a00 */
[----:B0-----:R-:W-:Y:S02]  /*b510*/  R2UR UR10, R116 ;  /* 0x00000000740a72ca */ /* 0x001fe400000e0000 */
[----:B------:R-:W-:Y:S01]  /*b520*/  R2UR UR11, R117 ;  /* 0x00000000750b72ca */ /* 0x000fe200000e0000 */
[----:B-1----:R-:W-:-:S12]  /*b530*/  IMAD.WIDE R118, R56, 0x8, R62 ;  /* 0x0000000838767825 */ /* 0x002fd800078e023e */
[----:B------:R-:W2:Y:S01]  /*b540*/  LDG.E.64.CONSTANT R118, desc[UR10][R118.64] ;  /* 0x0000000a76767981 */ /* 0x000ea2000c1e9b00 */
[----:B------:R-:W-:Y:S02]  /*b550*/  IMAD.MOV.U32 R64, RZ, RZ, R120 ;  /* 0x000000ffff407224 */ /* 0x000fe400078e0078 */
[----:B------:R-:W-:Y:S02]  /*b560*/  IMAD.MOV.U32 R65, RZ, RZ, R121 ;  /* 0x000000ffff417224 */ /* 0x000fe400078e0079 */
[----:B------:R-:W-:Y:S02]  /*b570*/  VIADD R59, R59, 0x1 ;  /* 0x000000013b3b7836 */ /* 0x000fe40000000000 */
[----:B------:R-:W-:Y:S02]  /*b580*/  VIADD R56, R56, 0x1 ;  /* 0x0000000138387836 */ /* 0x000fe40000000000 */
[----:B--2---:R-:W-:-:S04]  /*b590*/  IMAD.WIDE.U32 R64, P2, R118, R57, R64 ;  /* 0x0000003976407225 */ /* 0x004fc80007840040 */
[----:B------:R-:W-:Y:S02]  /*b5a0*/  IMAD R62, R118, R61, RZ ;  /* 0x0000003d763e7224 */ /* 0x000fe400078e02ff */
[C---:B------:R-:W-:Y:S02]  /*b5b0*/  IMAD R63, R119.reuse, R57, RZ ;  /* 0x00000039773f7224 */ /* 0x040fe400078e02ff */
[----:B------:R-:W-:Y:S01]  /*b5c0*/  IMAD.MOV.U32 R120, RZ, RZ, R64 ;  /* 0x000000ffff787224 */ /* 0x000fe200078e0040 */
[----:B------:R-:W-:Y:S01]  /*b5d0*/  IADD3 R62, P0, PT, R62, R65, RZ ;  /* 0x000000413e3e7210 */ /* 0x000fe20007f1e0ff */
[----:B------:R-:W-:-:S03]  /*b5e0*/  IMAD.HI.U32 R64, R119, R61, RZ ;  /* 0x0000003d77407227 */ /* 0x000fc600078e00ff */
[----:B------:R-:W-:Y:S01]  /*b5f0*/  IADD3 R121, P1, PT, R63, R62, RZ ;  /* 0x0000003e3f797210 */ /* 0x000fe20007f3e0ff */
[----:B------:R-:W-:-:S04]  /*b600*/  IMAD.HI.U32 R62, R118, R61, RZ ;  /* 0x0000003d763e7227 */ /* 0x000fc800078e00ff */
[----:B------:R-:W-:Y:S02]  /*b610*/  IMAD.X R62, RZ, RZ, R62, P2 ;  /* 0x000000ffff3e7224 */ /* 0x000fe400010e063e */
[----:B------:R-:W-:-:S04]  /*b620*/  IMAD.HI.U32 R63, R119, R57, RZ ;  /* 0x00000039773f7227 */ /* 0x000fc800078e00ff */
[C---:B------:R-:W-:Y:S01]  /*b630*/  IMAD R65, R60.reuse, 0x8, R1 ;  /* 0x000000083c417824 */ /* 0x040fe200078e0201 */
[----:B------:R-:W-:Y:S01]  /*b640*/  IADD3.X R62, P0, PT, R63, R62, RZ, P0, !PT ;  /* 0x0000003e3f3e7210 */ /* 0x000fe2000071e4ff */
[----:B------:R-:W-:Y:S02]  /*b650*/  IMAD R63, R119, R61, RZ ;  /* 0x0000003d773f7224 */ /* 0x000fe400078e02ff */
[----:B------:R-:W-:Y:S01]  /*b660*/  VIADD R60, R60, 0x1 ;  /* 0x000000013c3c7836 */ /* 0x000fe20000000000 */
[----:B------:R0:W-:Y:S01]  /*b670*/  STL.64 [R65], R120 ;  /* 0x0000007841007387 */ /* 0x0001e20000100a00 */
[----:B------:R-:W-:Y:S01]  /*b680*/  IMAD.X R64, RZ, RZ, R64, P0 ;  /* 0x000000ffff407224 */ /* 0x000fe200000e0640 */
[----:B------:R-:W-:Y:S02]  /*b690*/  ISETP.NE.AND P0, PT, R59, -0xf, PT ;  /* 0xfffffff13b00780c */ /* 0x000fe40003f05270 */
[----:B------:R-:W-:-:S05]  /*b6a0*/  IADD3.X R62, P1, PT, R63, R62, RZ, P1, !PT ;  /* 0x0000003e3f3e7210 */ /* 0x000fca0000f3e4ff */
[----:B------:R-:W-:Y:S02]  /*b6b0*/  IMAD.X R63, RZ, RZ, R64, P1 ;  /* 0x000000ffff3f7224 */ /* 0x000fe400008e0640 */
[----:B0-----:R-:W-:Y:S02]  /*b6c0*/  IMAD.MOV.U32 R120, RZ, RZ, R62 ;  /* 0x000000ffff787224 */ /* 0x001fe400078e003e */
[----:B------:R-:W-:Y:S02]  /*b6d0*/  IMAD.MOV.U32 R121, RZ, RZ, R63 ;  /* 0x000000ffff797224 */ /* 0x000fe400078e003f */
[----:B------:R-:W-:Y:S05]  /*b6e0*/  @P0 BRA `(.L_x_194) ;  /* 0xfffffffc00840947 */ /* 0x000fea000383ffff */
[----:B------:R-:W-:Y:S05]  /*b6f0*/  BSYNC.RECONVERGENT B2 ;  /* 0x0000000000027941 */ /* 0x000fea0003800200 */
.L_x_193:
[----:B------:R-:W-:-:S07]  /*b700*/  IMAD.MOV.U32 R56, RZ, RZ, R58 ;  /* 0x000000ffff387224 */ /* 0x000fce00078e003a */
.L_x_192:
[----:B------:R-:W-:Y:S05]  /*b710*/  BSYNC.RECONVERGENT B1 ;  /* 0x0000000000017941 */ /* 0x000fea0003800200 */
.L_x_191:
[----:B------:R-:W-:Y:S01]  /*b720*/  LOP3.LUT P0, R115, R115, 0x3f, RZ, 0xc0, !PT ;  /* 0x0000003f73737812 */ /* 0x000fe2000780c0ff */
[----:B------:R-:W-:-:S04]  /*b730*/  IMAD.IADD R56, R3, 0x1, R56 ;  /* 0x0000000103387824 */ /* 0x000fc800078e0238 */
[----:B------:R-:W-:-:S05]  /*b740*/  IMAD.U32 R65, R56, 0x8, R1 ;  /* 0x0000000838417824 */ /* 0x000fca00078e0001 */
[----:B------:R0:W-:Y:S04]  /*b750*/  STL.64 [R65+-0x78], R120 ;  /* 0xffff887841007387 */ /* 0x0001e80000100a00 */
[----:B------:R-:W2:Y:S04]  /*b760*/  @P0 LDL.64 R60, [R1+0x8] ;  /* 0x00000800013c0983 */ /* 0x000ea80000100a00 */
[----:B------:R-:W3:Y:S04]  /*b770*/  LDL.64 R58, [R1+0x10] ;  /* 0x00001000013a7983 */ /* 0x000ee80000100a00 */
[----:B------:R-:W4:Y:S01]  /*b780*/  LDL.64 R56, [R1+0x18] ;  /* 0x0000180001387983 */ /* 0x000f220000100a00 */
[----:B------:R-:W-:Y:S01]  /*b790*/  BSSY.RECONVERGENT B1, `(.L_x_195) ;  /* 0x0000035000017945 */ /* 0x000fe20003800200 */
[----:B--2---:R-:W-:-:S02]  /*b7a0*/  @P0 SHF.R.U64 R62, R60, 0x1, R61 ;  /* 0x000000013c3e0819 */ /* 0x004fc4000000123d */
[----:B------:R-:W-:Y:S02]  /*b7b0*/  @P0 SHF.R.U32.HI R3, RZ, 0x1, R61 ;  /* 0x00000001ff030819 */ /* 0x000fe4000001163d */
[----:B------:R-:W-:Y:S02]  /*b7c0*/  @P0 LOP3.LUT R60, R115, 0x3f, RZ, 0x3c, !PT ;  /* 0x0000003f733c0812 */ /* 0x000fe400078e3cff */
[----:B---3--:R-:W-:Y:S02]  /*b7d0*/  @P0 SHF.L.U32 R61, R58, R115, RZ ;  /* 0x000000733a3d0219 */ /* 0x008fe400000006ff */
[----:B------:R-:W-:Y:S02]  /*b7e0*/  @P0 SHF.R.U64 R62, R62, R60, R3 ;  /* 0x0000003c3e3e0219 */ /* 0x000fe40000001203 */
[--C-:B------:R-:W-:Y:S02]  /*b7f0*/  @P0 SHF.R.U32.HI R63, RZ, 0x1, R59.reuse ;  /* 0x00000001ff3f0819 */ /* 0x100fe4000001163b */
[----:B------:R-:W-:-:S02]  /*b800*/  @P0 SHF.R.U64 R64, R58, 0x1, R59 ;  /* 0x000000013a400819 */ /* 0x000fc4000000123b */
[-C--:B0-----:R-:W-:Y:S02]  /*b810*/  @P0 SHF.L.U64.HI R65, R58, R115.reuse, R59 ;  /* 0x000000733a410219 */ /* 0x081fe4000001023b */
[----:B------:R-:W-:Y:S02]  /*b820*/  @P0 LOP3.LUT R58, R61, R62, RZ, 0xfc, !PT ;  /* 0x0000003e3d3a0212 */ /* 0x000fe400078efcff */
[-C--:B------:R-:W-:Y:S02]  /*b830*/  @P0 SHF.R.U32.HI R62, RZ, R60.reuse, R3 ;  /* 0x0000003cff3e0219 */ /* 0x080fe40000011603 */
[----:B----4-:R-:W-:Y:S02]  /*b840*/  @P0 SHF.L.U32 R3, R56, R115, RZ ;  /* 0x0000007338030219 */ /* 0x010fe400000006ff */
[----:B------:R-:W-:Y:S02]  /*b850*/  @P0 SHF.R.U64 R64, R64, R60, R63 ;  /* 0x0000003c40400219 */ /* 0x000fe4000000123f */
[----:B------:R-:W-:-:S02]  /*b860*/  @P0 LOP3.LUT R59, R65, R62, RZ, 0xfc, !PT ;  /* 0x0000003e413b0212 */ /* 0x000fc400078efcff */
[----:B------:R-:W-:Y:S02]  /*b870*/  @P0 SHF.L.U64.HI R115, R56, R115, R57 ;  /* 0x0000007338730219 */ /* 0x000fe40000010239 */
[----:B------:R-:W-:Y:S01]  /*b880*/  @P0 LOP3.LUT R56, R3, R64, RZ, 0xfc, !PT ;  /* 0x0000004003380212 */ /* 0x000fe200078efcff */
[C---:B------:R-:W-:Y:S01]  /*b890*/  IMAD.SHL.U32 R3, R58.reuse, 0x4, RZ ;  /* 0x000000043a037824 */ /* 0x040fe200078e00ff */
[----:B------:R-:W-:Y:S02]  /*b8a0*/  @P0 SHF.R.U32.HI R60, RZ, R60, R63 ;  /* 0x0000003cff3c0219 */ /* 0x000fe4000001163f */
[----:B------:R-:W-:Y:S02]  /*b8b0*/  SHF.L.U64.HI R58, R58, 0x2, R59 ;  /* 0x000000023a3a7819 */ /* 0x000fe4000001023b */
[----:B------:R-:W-:Y:S02]  /*b8c0*/  @P0 LOP3.LUT R57, R115, R60, RZ, 0xfc, !PT ;  /* 0x0000003c73390212 */ /* 0x000fe400078efcff */
[----:B------:R-:W-:-:S02]  /*b8d0*/  SHF.L.W.U32.HI R59, R59, 0x2, R56 ;  /* 0x000000023b3b7819 */ /* 0x000fc40000010e38 */
[----:B------:R-:W-:Y:S02]  /*b8e0*/  IADD3 RZ, P0, PT, RZ, -R3, RZ ;  /* 0x80000003ffff7210 */ /* 0x000fe40007f1e0ff */
[----:B------:R-:W-:Y:S02]  /*b8f0*/  LOP3.LUT R61, RZ, R58, RZ, 0x33, !PT ;  /* 0x0000003aff3d7212 */ /* 0x000fe400078e33ff */
[----:B------:R-:W-:Y:S02]  /*b900*/  SHF.L.W.U32.HI R60, R56, 0x2, R57 ;  /* 0x00000002383c7819 */ /* 0x000fe40000010e39 */
[----:B------:R-:W-:Y:S02]  /*b910*/  LOP3.LUT R62, RZ, R59, RZ, 0x33, !PT ;  /* 0x0000003bff3e7212 */ /* 0x000fe400078e33ff */
[----:B------:R-:W-:Y:S02]  /*b920*/  IADD3.X R61, P0, PT, RZ, R61, RZ, P0, !PT ;  /* 0x0000003dff3d7210 */ /* 0x000fe4000071e4ff */
[----:B------:R-:W-:-:S02]  /*b930*/  LOP3.LUT R56, RZ, R60, RZ, 0x33, !PT ;  /* 0x0000003cff387212 */ /* 0x000fc400078e33ff */
[----:B------:R-:W-:Y:S02]  /*b940*/  IADD3.X R62, P1, PT, RZ, R62, RZ, P0, !PT ;  /* 0x0000003eff3e7210 */ /* 0x000fe4000073e4ff */
[----:B------:R-:W-:-:S03]  /*b950*/  ISETP.GT.U32.AND P2, PT, R59, -0x1, PT ;  /* 0xffffffff3b00780c */ /* 0x000fc60003f44070 */
[----:B------:R-:W-:Y:S01]  /*b960*/  IMAD.X R63, RZ, RZ, R56, P1 ;  /* 0x000000ffff3f7224 */ /* 0x000fe200008e0638 */
[----:B------:R-:W-:-:S04]  /*b970*/  ISETP.GT.AND.EX P0, PT, R60, -0x1, PT, P2 ;  /* 0xffffffff3c00780c */ /* 0x000fc80003f04320 */
[----:B------:R-:W-:Y:S02]  /*b980*/  SEL R56, R60, R63, P0 ;  /* 0x0000003f3c387207 */ /* 0x000fe40000000000 */
[----:B------:R-:W-:Y:S02]  /*b990*/  SEL R59, R59, R62, P0 ;  /* 0x0000003e3b3b7207 */ /* 0x000fe40000000000 */
[----:B------:R-:W-:Y:S02]  /*b9a0*/  ISETP.NE.U32.AND P1, PT, R56, RZ, PT ;  /* 0x000000ff3800720c */ /* 0x000fe40003f25070 */
[----:B------:R-:W-:Y:S02]  /*b9b0*/  SEL R58, R58, R61, P0 ;  /* 0x0000003d3a3a7207 */ /* 0x000fe40000000000 */
[----:B------:R-:W-:Y:S01]  /*b9c0*/  SEL R64, R59, R56, !P1 ;  /* 0x000000383b407207 */ /* 0x000fe20004800000 */
[----:B------:R-:W-:-:S03]  /*b9d0*/  @!P0 IMAD.MOV R3, RZ, RZ, -R3 ;  /* 0x000000ffff038224 */ /* 0x000fc600078e0a03 */
[----:B------:R-:W0:Y:S02]  /*b9e0*/  FLO.U32 R63, R64 ;  /* 0x00000040003f7300 */ /* 0x000e2400000e0000 */
[C---:B0-----:R-:W-:Y:S02]  /*b9f0*/  IADD3 R62, PT, PT, -R63.reuse, 0x1f, RZ ;  /* 0x0000001f3f3e7810 */ /* 0x041fe40007ffe1ff */
[----:B------:R-:W-:-:S03]  /*ba00*/  IADD3 R63, PT, PT, -R63, 0x3f, RZ ;  /* 0x0000003f3f3f7810 */ /* 0x000fc60007ffe1ff */
[----:B------:R-:W-:-:S05]  /*ba10*/  @P1 IMAD.MOV R63, RZ, RZ, R62 ;  /* 0x000000ffff3f1224 */ /* 0x000fca00078e023e */
[----:B------:R-:W-:-:S13]  /*ba20*/  ISETP.NE.AND P1, PT, R63, RZ, PT ;  /* 0x000000ff3f00720c */ /* 0x000fda0003f25270 */
[----:B------:R-:W-:Y:S05]  /*ba30*/  @!P1 BRA `(.L_x_196) ;  /* 0x0000000000289947 */ /* 0x000fea0003800000 */
[----:B------:R-:W-:Y:S02]  /*ba40*/  LOP3.LUT R62, R63, 0x3f, RZ, 0xc0, !PT ;  /* 0x0000003f3f3e7812 */ /* 0x000fe400078ec0ff */
[--C-:B------:R-:W-:Y:S02]  /*ba50*/  SHF.R.U64 R3, R3, 0x1, R58.reuse ;  /* 0x0000000103037819 */ /* 0x100fe4000000123a */
[----:B------:R-:W-:Y:S02]  /*ba60*/  SHF.R.U32.HI R58, RZ, 0x1, R58 ;  /* 0x00000001ff3a7819 */ /* 0x000fe4000001163a */
[----:B------:R-:W-:Y:S02]  /*ba70*/  LOP3.LUT R61, R63, 0x3f, RZ, 0xc, !PT ;  /* 0x0000003f3f3d7812 */ /* 0x000fe400078e0cff */
[CC--:B------:R-:W-:Y:S02]  /*ba80*/  SHF.L.U64.HI R56, R59.reuse, R62.reuse, R56 ;  /* 0x0000003e3b387219 */ /* 0x0c0fe40000010238 */
[----:B------:R-:W-:-:S02]  /*ba90*/  SHF.L.U32 R59, R59, R62, RZ ;  /* 0x0000003e3b3b7219 */ /* 0x000fc400000006ff */
[-CC-:B------:R-:W-:Y:S02]  /*baa0*/  SHF.R.U64 R62, R3, R61.reuse, R58.reuse ;  /* 0x0000003d033e7219 */ /* 0x180fe4000000123a */
[----:B------:R-:W-:Y:S02]  /*bab0*/  SHF.R.U32.HI R61, RZ, R61, R58 ;  /* 0x0000003dff3d7219 */ /* 0x000fe4000001163a */
[----:B------:R-:W-:Y:S02]  /*bac0*/  LOP3.LUT R59, R59, R62, RZ, 0xfc, !PT ;  /* 0x0000003e3b3b7212 */ /* 0x000fe400078efcff */
[----:B------:R-:W-:-:S07]  /*bad0*/  LOP3.LUT R56, R56, R61, RZ, 0xfc, !PT ;  /* 0x0000003d38387212 */ /* 0x000fce00078efcff */
.L_x_196:
[----:B------:R-:W-:Y:S05]  /*bae0*/  BSYNC.RECONVERGENT B1 ;  /* 0x0000000000017941 */ /* 0x000fea0003800200 */
.L_x_195:
[----:B------:R-:W-:Y:S01]  /*baf0*/  IMAD.WIDE.U32 R114, R59, 0x2168c235, RZ ;  /* 0x2168c2353b727825 */ /* 0x000fe200078e00ff */
[----:B------:R-:W-:-:S03]  /*bb00*/  SHF.R.U32.HI R57, RZ, 0x1e, R57 ;  /* 0x0000001eff397819 */ /* 0x000fc60000011639 */
[----:B------:R-:W-:Y:S01]  /*bb10*/  IMAD.MOV.U32 R64, RZ, RZ, R115 ;  /* 0x000000ffff407224 */ /* 0x000fe200078e0073 */
[----:B------:R-:W-:Y:S01]  /*bb20*/  IADD3 RZ, P1, PT, R114, R114, RZ ;  /* 0x0000007272ff7210 */ /* 0x000fe20007f3e0ff */
[----:B------:R-:W-:Y:S01]  /*bb30*/  IMAD.MOV.U32 R65, RZ, RZ, RZ ;  /* 0x000000ffff417224 */ /* 0x000fe200078e00ff */
[----:B------:R-:W-:Y:S01]  /*bb40*/  LEA.HI R57, R60, R57, RZ, 0x1 ;  /* 0x000000393c397211 */ /* 0x000fe200078f08ff */
[----:B------:R-:W-:-:S04]  /*bb50*/  IMAD.HI.U32 R3, R56, -0x36f0255e, RZ ;  /* 0xc90fdaa238037827 */ /* 0x000fc800078e00ff */
[----:B------:R-:W-:-:S04]  /*bb60*/  IMAD.WIDE.U32 R64, R59, -0x36f0255e, R64 ;  /* 0xc90fdaa23b407825 */ /* 0x000fc800078e0040 */
[----:B------:R-:W-:-:S04]  /*bb70*/  IMAD.WIDE.U32 R64, P2, R56, 0x2168c235, R64 ;  /* 0x2168c23538407825 */ /* 0x000fc80007840040 */
[----:B------:R-:W-:Y:S01]  /*bb80*/  IMAD R56, R56, -0x36f0255e, RZ ;  /* 0xc90fdaa238387824 */ /* 0x000fe200078e02ff */
[----:B------:R-:W-:Y:S01]  /*bb90*/  IADD3.X RZ, P1, PT, R64, R64, RZ, P1, !PT ;  /* 0x0000004040ff7210 */ /* 0x000fe20000f3e4ff */
[----:B------:R-:W-:-:S03]  /*bba0*/  IMAD.X R58, RZ, RZ, R3, P2 ;  /* 0x000000ffff3a7224 */ /* 0x000fc600010e0603 */
[----:B------:R-:W-:-:S04]  /*bbb0*/  IADD3 R3, P2, PT, R56, R65, RZ ;  /* 0x0000004138037210 */ /* 0x000fc80007f5e0ff */
[C---:B------:R-:W-:Y:S01]  /*bbc0*/  ISETP.GT.U32.AND P3, PT, R3.reuse, RZ, PT ;  /* 0x000000ff0300720c */ /* 0x040fe20003f64070 */
[----:B------:R-:W-:Y:S01]  /*bbd0*/  IMAD.X R56, RZ, RZ, R58, P2 ;  /* 0x000000ffff387224 */ /* 0x000fe200010e063a */
[----:B------:R-:W-:-:S04]  /*bbe0*/  IADD3.X R58, P2, PT, R3, R3, RZ, P1, !PT ;  /* 0x00000003033a7210 */ /* 0x000fc80000f5e4ff */
[C---:B------:R-:W-:Y:S01]  /*bbf0*/  ISETP.GT.AND.EX P1, PT, R56.reuse, RZ, PT, P3 ;  /* 0x000000ff3800720c */ /* 0x040fe20003f24330 */
[----:B------:R-:W-:-:S03]  /*bc00*/  IMAD.X R59, R56, 0x1, R56, P2 ;  /* 0x00000001383b7824 */ /* 0x000fc600010e0638 */
[----:B------:R-:W-:Y:S02]  /*bc10*/  SEL R58, R58, R3, P1 ;  /* 0x000000033a3a7207 */ /* 0x000fe40000800000 */
[----:B------:R-:W-:Y:S02]  /*bc20*/  SEL R59, R59, R56, P1 ;  /* 0x000000383b3b7207 */ /* 0x000fe40000800000 */
[----:B------:R-:W-:Y:S02]  /*bc30*/  IADD3 R3, P2, PT, R58, 0x1, RZ ;  /* 0x000000013a037810 */ /* 0x000fe40007f5e0ff */
[----:B------:R-:W-:Y:S02]  /*bc40*/  SEL R56, RZ, 0xffffffff, !P1 ;  /* 0xffffffffff387807 */ /* 0x000fe40004800000 */
[----:B------:R-:W-:Y:S01]  /*bc50*/  LOP3.LUT P1, R67, R67, 0x80000000, RZ, 0xc0, !PT ;  /* 0x8000000043437812 */ /* 0x000fe2000782c0ff */
[----:B------:R-:W-:Y:S02]  /*bc60*/  IMAD.X R58, RZ, RZ, R59, P2 ;  /* 0x000000ffff3a7224 */ /* 0x000fe400010e063b */
[----:B------:R-:W-:Y:S01]  /*bc70*/  IMAD.IADD R56, R56, 0x1, -R63 ;  /* 0x0000000138387824 */ /* 0x000fe200078e0a3f */
[----:B------:R-:W-:-:S02]  /*bc80*/  @!P0 LOP3.LUT R67, R67, 0x80000000, RZ, 0x3c, !PT ;  /* 0x8000000043438812 */ /* 0x000fc400078e3cff */
[----:B------:R-:W-:Y:S01]  /*bc90*/  SHF.R.U64 R3, R3, 0xa, R58 ;  /* 0x0000000a03037819 */ /* 0x000fe2000000123a */
[----:B------:R-:W-:-:S03]  /*bca0*/  IMAD.SHL.U32 R56, R56, 0x100000, RZ ;  /* 0x0010000038387824 */ /* 0x000fc600078e00ff */
[----:B------:R-:W-:-:S03]  /*bcb0*/  IADD3 R3, P2, PT, R3, 0x1, RZ ;  /* 0x0000000103037810 */ /* 0x000fc60007f5e0ff */
[----:B------:R-:W-:Y:S01]  /*bcc0*/  @P1 IMAD.MOV R57, RZ, RZ, -R57 ;  /* 0x000000ffff391224 */ /* 0x000fe200078e0a39 */
[----:B------:R-:W-:-:S04]  /*bcd0*/  LEA.HI.X R58, R58, RZ, RZ, 0x16, P2 ;  /* 0x000000ff3a3a7211 */ /* 0x000fc800010fb4ff */
[--C-:B------:R-:W-:Y:S02]  /*bce0*/  SHF.R.U64 R3, R3, 0x1, R58.reuse ;  /* 0x0000000103037819 */ /* 0x100fe4000000123a */
[----:B------:R-:W-:Y:S02]  /*bcf0*/  SHF.R.U32.HI R59, RZ, 0x1, R58 ;  /* 0x00000001ff3b7819 */ /* 0x000fe4000001163a */
[----:B------:R-:W-:-:S04]  /*bd00*/  IADD3 R62, P2, P3, RZ, RZ, R3 ;  /* 0x000000ffff3e7210 */ /* 0x000fc80007b5e003 */
[----:B------:R-:W-:-:S04]  /*bd10*/  IADD3.X R56, PT, PT, R56, 0x3fe00000, R59, P2, P3 ;  /* 0x3fe0000038387810 */ /* 0x000fc800017e643b */
[----:B------:R-:W-:-:S07]  /*bd20*/  LOP3.LUT R67, R56, R67, RZ, 0xfc, !PT ;  /* 0x0000004338437212 */ /* 0x000fce00078efcff */
.L_x_190:
[----:B------:R-:W-:Y:S02]  /*bd30*/  IMAD.MOV.U32 R63, RZ, RZ, R67 ;  /* 0x000000ffff3f7224 */ /* 0x000fe400078e0043 */
[----:B------:R-:W-:-:S04]  /*bd40*/  IMAD.MOV.U32 R67, RZ, RZ, 0x0 ;  /* 0x00000000ff437424 */ /* 0x000fc800078e00ff */
[----:B------:R-:W-:Y:S05]  /*bd50*/  RET.REL.NODEC R66 `(_Z28processDuffing1989RK4_BifurcPdS_S_PKdS1_S1_S1_S1_S1_S1_S1_S1_S1_S1_S1_S1_S1_S1_S1_j) ;  /* 0xffffff4042a87950 */ /* 0x000fea0003c3ffff */
.L_x_197:
[----:B------:R-:W-:-:S00]  /*bd60*/  BRA `(.L_x_197) ;  /* 0xfffffffc00fc7947 */ /* 0x000fc0000383ffff */
[----:B------:R-:W-:-:S00]  /*bd70*/  NOP ;  /* 0x0000000000007918 */ /* 0x000fc00000000000 */
        /* <DEDUP_REMOVED lines=8> */
.L_x_201:


//--------------------- .nv.global.init           --------------------------
	.section	.nv.global.init,"aw",@progbits
	.align	16
.nv.global.init:
	.type		__cudart_sin_cos_coeffs,@object
	.size		__cudart_sin_cos_coeffs,(__cudart_i2opi_d - __cudart_sin_cos_coeffs)
__cudart_sin_cos_coeffs:
        /*0000*/ 	.byte	0x46, 0xd2, 0xb0, 0x2c, 0xf1, 0xe5, 0x5a, 0xbe, 0x92, 0xe3, 0xac, 0x69, 0xe3, 0x1d, 0xc7, 0x3e
        /*0010*/ 	.byte	0xa1, 0x62, 0xdb, 0x19, 0xa0, 0x01, 0x2a, 0xbf, 0x18, 0x08, 0x11, 0x11, 0x11, 0x11, 0x81, 0x3f
        /*0020*/ 	.byte	0x54, 0x55, 0x55, 0x55, 0x55, 0x55, 0xc5, 0xbf, 0x00, 0x00, 0x00, 0x00, 0x00, 0x00, 0x00, 0x00
        /*0030*/ 	.byte	0x00, 0x00, 0x00, 0x00, 0x00, 0x00, 0x00, 0x00, 0x64, 0x81, 0xfd, 0x20, 0x83, 0xff, 0xa8, 0xbd
        /*0040*/ 	.byte	0x28, 0x85, 0xef, 0xc1, 0xa7, 0xee, 0x21, 0x3e, 0xd9, 0xe6, 0x06, 0x8e, 0x4f, 0x7e, 0x92, 0xbe
        /*0050*/ 	.byte	0xe9, 0xbc, 0xdd, 0x19, 0xa0, 0x01, 0xfa, 0x3e, 0x47, 0x5d, 0xc1, 0x16, 0x6c, 0xc1, 0x56, 0xbf
        /*0060*/ 	.byte	0x51, 0x55, 0x55, 0x55, 0x55, 0x55, 0xa5, 0x3f, 0x00, 0x00, 0x00, 0x00, 0x00, 0x00, 0xe0, 0xbf
        /*0070*/ 	.byte	0x00, 0x00, 0x00, 0x00, 0x00, 0x00, 0xf0, 0x3f, 0x00, 0x00, 0x00, 0x00, 0x00, 0x00, 0x00, 0x00
	.type		__cudart_i2opi_d,@object
	.size		__cudart_i2opi_d,(.L_0 - __cudart_i2opi_d)
__cudart_i2opi_d:
        /* <DEDUP_REMOVED lines=9> */
.L_0:


//--------------------- .nv.shared.reserved.0     --------------------------
	.section	.nv.shared.reserved.0,"aw",@nobits
	.weak		__nv_reservedSMEM_offset_0_alias
	.size		__nv_reservedSMEM_offset_0_alias, 0, 64
	.other		__nv_reservedSMEM_offset_0_alias,@"STO_CUDA_RESERVED_SHARED STV_DEFAULT"
__nv_reservedSMEM_offset_0_alias:
	.zero		0
	.zero		64


//--------------------- .nv.constant0._Z28processDuffing1989RK4_BifurcPdS_S_PKdS1_S1_S1_S1_S1_S1_S1_S1_S1_S1_S1_S1_S1_S1_S1_j --------------------------
	.section	.nv.constant0._Z28processDuffing1989RK4_BifurcPdS_S_PKdS1_S1_S1_S1_S1_S1_S1_S1_S1_S1_S1_S1_S1_S1_S1_j,"a",@progbits
	.sectionflags	@""
	.align	4
.nv.constant0._Z28processDuffing1989RK4_BifurcPdS_S_PKdS1_S1_S1_S1_S1_S1_S1_S1_S1_S1_S1_S1_S1_S1_S1_j:
	.zero		1052


//--------------------- SYMBOLS --------------------------

	.type		.nv.reservedSmem.offset0,@object
	.size		.nv.reservedSmem.offset0,0x4
